# CuTe-DSL kernel — source=cudnn_frontend_dsl family=grouped_gemm_swiglu
# config = {"ab_dtype": "Float8E4M3FN", "sf_vec": 16, "d_dtype": "Float4E2M1FN", "vector_f32": true, "mma_mn": [256, 256], "cluster_mn": [2, 1]}


// ===== COMPILED SASS (sm_100a) =====

	.target	sm_100a

	.elftype	@"ET_EXEC"


//--------------------- .note.nv.tkinfo           --------------------------
	.section	.note.nv.tkinfo,"",@"SHT_NOTE"
	.sectionflags	@"SHF_NOTE_NV_TKINFO"
	.tkinfo
        /*0018*/ 	.word	0x00000081
        /*0030*/ 	.string	""
        /*0030*/ 	.string	"ptxas"
        /*0030*/ 	.string	"Cuda compilation tools, release 12.9, V12.9.83"
        /*0030*/ 	.string	"Build system must define TOOLS_VERSION_EXTENDED"
        /*0030*/ 	.string	"-O 3 -arch sm_100a "



//--------------------- .note.nv.cuver            --------------------------
	.section	.note.nv.cuver,"",@"SHT_NOTE"
	.sectionflags	@"SHF_NOTE_NV_CUVER"
        /*0018*/ 	.short	0x0001
        /*001a*/ 	.short	0x0064
        /*001c*/ 	.short	0x0001
        /*001e*/ 	.short	0x0000
        /*0020*/ 	.short	0x0001
        /*0022*/ 	.short	0x0000


//--------------------- .nv.info                  --------------------------
	.section	.nv.info,"",@"SHT_CUDA_INFO"
	.align	4


	//----- nvinfo : EIATTR_REGCOUNT
	.align		4
        /*0000*/ 	.byte	0x04, 0x2f
        /*0002*/ 	.short	(.L_6 - .L_5)
	.align		4
.L_5:
        /*0004*/ 	.word	index@(kernel_cutlass_kernel_cudnngrouped_gemmgrouped_gemm_swiglugrouped_gemm_swiglu_quantBlockScaledContiguousGroupedGemmKernel_object_at__TiledMMA_ThrLayoutVMNK21111000_PermutationMNK____MMAAt_0)
        /*0008*/ 	.word	0x00000085


	//----- nvinfo : EIATTR_FRAME_SIZE
	.align		4
.L_6:
        /*000c*/ 	.byte	0x04, 0x11
        /*000e*/ 	.short	(.L_8 - .L_7)
	.align		4
.L_7:
        /*0010*/ 	.word	index@($__internal_2_$__cuda_sm10x_tcgen05_guardrail_trap_unallocated_columns_being_dealloced)
        /*0014*/ 	.word	0x00000000


	//----- nvinfo : EIATTR_FRAME_SIZE
	.align		4
.L_8:
        /*0018*/ 	.byte	0x04, 0x11
        /*001a*/ 	.short	(.L_10 - .L_9)
	.align		4
.L_9:
        /*001c*/ 	.word	index@($__internal_1_$__cuda_sm10x_tcgen05_guardrail_trap_phase_invalid_during_alloc)
        /*0020*/ 	.word	0x00000000


	//----- nvinfo : EIATTR_FRAME_SIZE
	.align		4
.L_10:
        /*0024*/ 	.byte	0x04, 0x11
        /*0026*/ 	.short	(.L_12 - .L_11)
	.align		4
.L_11:
        /*0028*/ 	.word	index@($__internal_0_$__cuda_sm10x_tcgen05_guardrail_trap_col_being_dealloced_not_returned_by_alloc)
        /*002c*/ 	.word	0x00000000


	//----- nvinfo : EIATTR_FRAME_SIZE
	.align		4
.L_12:
        /*0030*/ 	.byte	0x04, 0x11
        /*0032*/ 	.short	(.L_14 - .L_13)
	.align		4
.L_13:
        /*0034*/ 	.word	index@(kernel_cutlass_kernel_cudnngrouped_gemmgrouped_gemm_swiglugrouped_gemm_swiglu_quantBlockScaledContiguousGroupedGemmKernel_object_at__TiledMMA_ThrLayoutVMNK21111000_PermutationMNK____MMAAt_0)
        /*0038*/ 	.word	0x00000000


	//----- nvinfo : EIATTR_MIN_STACK_SIZE
	.align		4
.L_14:
        /*003c*/ 	.byte	0x04, 0x12
        /*003e*/ 	.short	(.L_16 - .L_15)
	.align		4
.L_15:
        /*0040*/ 	.word	index@(kernel_cutlass_kernel_cudnngrouped_gemmgrouped_gemm_swiglugrouped_gemm_swiglu_quantBlockScaledContiguousGroupedGemmKernel_object_at__TiledMMA_ThrLayoutVMNK21111000_PermutationMNK____MMAAt_0)
        /*0044*/ 	.word	0x00000000
.L_16:


//--------------------- .nv.info.kernel_cutlass_kernel_cudnngrouped_gemmgrouped_gemm_swiglugrouped_gemm_swiglu_quantBlockScaledContiguousGroupedGemmKernel_object_at__TiledMMA_ThrLayoutVMNK21111000_PermutationMNK____MMAAt_0 --------------------------
	.section	.nv.info.kernel_cutlass_kernel_cudnngrouped_gemmgrouped_gemm_swiglugrouped_gemm_swiglu_quantBlockScaledContiguousGroupedGemmKernel_object_at__TiledMMA_ThrLayoutVMNK21111000_PermutationMNK____MMAAt_0,"",@"SHT_CUDA_INFO"
	.sectionflags	@""
	.align	4


	//----- nvinfo : EIATTR_CUDA_API_VERSION
	.align		4
        /*0000*/ 	.byte	0x04, 0x37
        /*0002*/ 	.short	(.L_18 - .L_17)
.L_17:
        /*0004*/ 	.word	0x00000081


	//----- nvinfo : EIATTR_KPARAM_INFO
	.align		4
.L_18:
        /*0008*/ 	.byte	0x04, 0x17
        /*000a*/ 	.short	(.L_20 - .L_19)
.L_19:
        /*000c*/ 	.word	0x00000000
        /*0010*/ 	.short	0x000f
        /*0012*/ 	.short	0x03f8
        /*0014*/ 	.byte	0x00, 0xf0, 0x31, 0x00


	//----- nvinfo : EIATTR_KPARAM_INFO
	.align		4
.L_20:
        /*0018*/ 	.byte	0x04, 0x17
        /*001a*/ 	.short	(.L_22 - .L_21)
.L_21:
        /*001c*/ 	.word	0x00000000
        /*0020*/ 	.short	0x000e
        /*0022*/ 	.short	0x03ec
        /*0024*/ 	.byte	0x00, 0xf0, 0x31, 0x00


	//----- nvinfo : EIATTR_KPARAM_INFO
	.align		4
.L_22:
        /*0028*/ 	.byte	0x04, 0x17
        /*002a*/ 	.short	(.L_24 - .L_23)
.L_23:
        /*002c*/ 	.word	0x00000000
        /*0030*/ 	.short	0x000d
        /*0032*/ 	.short	0x03e0
        /*0034*/ 	.byte	0x00, 0xf0, 0x31, 0x00


	//----- nvinfo : EIATTR_KPARAM_INFO
	.align		4
.L_24:
        /*0038*/ 	.byte	0x04, 0x17
        /*003a*/ 	.short	(.L_26 - .L_25)
.L_25:
        /*003c*/ 	.word	0x00000000
        /*0040*/ 	.short	0x000c
        /*0042*/ 	.short	0x03d8
        /*0044*/ 	.byte	0x00, 0xf0, 0x21, 0x00


	//----- nvinfo : EIATTR_KPARAM_INFO
	.align		4
.L_26:
        /*0048*/ 	.byte	0x04, 0x17
        /*004a*/ 	.short	(.L_28 - .L_27)
.L_27:
        /*004c*/ 	.word	0x00000000
        /*0050*/ 	.short	0x000b
        /*0052*/ 	.short	0x03d0
        /*0054*/ 	.byte	0x00, 0xf0, 0x21, 0x00


	//----- nvinfo : EIATTR_KPARAM_INFO
	.align		4
.L_28:
        /*0058*/ 	.byte	0x04, 0x17
        /*005a*/ 	.short	(.L_30 - .L_29)
.L_29:
        /*005c*/ 	.word	0x00000000
        /*0060*/ 	.short	0x000a
        /*0062*/ 	.short	0x03c8
        /*0064*/ 	.byte	0x00, 0xf0, 0x21, 0x00


	//----- nvinfo : EIATTR_KPARAM_INFO
	.align		4
.L_30:
        /*0068*/ 	.byte	0x04, 0x17
        /*006a*/ 	.short	(.L_32 - .L_31)
.L_31:
        /*006c*/ 	.word	0x00000000
        /*0070*/ 	.short	0x0009
        /*0072*/ 	.short	0x03c0
        /*0074*/ 	.byte	0x00, 0xf0, 0x21, 0x00


	//----- nvinfo : EIATTR_KPARAM_INFO
	.align		4
.L_32:
        /*0078*/ 	.byte	0x04, 0x17
        /*007a*/ 	.short	(.L_34 - .L_33)
.L_33:
        /*007c*/ 	.word	0x00000000
        /*0080*/ 	.short	0x0008
        /*0082*/ 	.short	0x0340
        /*0084*/ 	.byte	0x00, 0xf0, 0x01, 0x02


	//----- nvinfo : EIATTR_KPARAM_INFO
	.align		4
.L_34:
        /*0088*/ 	.byte	0x04, 0x17
        /*008a*/ 	.short	(.L_36 - .L_35)
.L_35:
        /*008c*/ 	.word	0x00000000
        /*0090*/ 	.short	0x0007
        /*0092*/ 	.short	0x02c0
        /*0094*/ 	.byte	0x00, 0xf0, 0x01, 0x02


	//----- nvinfo : EIATTR_KPARAM_INFO
	.align		4
.L_36:
        /*0098*/ 	.byte	0x04, 0x17
        /*009a*/ 	.short	(.L_38 - .L_37)
.L_37:
        /*009c*/ 	.word	0x00000000
        /*00a0*/ 	.short	0x0006
        /*00a2*/ 	.short	0x0240
        /*00a4*/ 	.byte	0x00, 0xf0, 0x01, 0x02


	//----- nvinfo : EIATTR_KPARAM_INFO
	.align		4
.L_38:
        /*00a8*/ 	.byte	0x04, 0x17
        /*00aa*/ 	.short	(.L_40 - .L_39)
.L_39:
        /*00ac*/ 	.word	0x00000000
        /*00b0*/ 	.short	0x0005
        /*00b2*/ 	.short	0x01c0
        /*00b4*/ 	.byte	0x00, 0xf0, 0x01, 0x02


	//----- nvinfo : EIATTR_KPARAM_INFO
	.align		4
.L_40:
        /*00b8*/ 	.byte	0x04, 0x17
        /*00ba*/ 	.short	(.L_42 - .L_41)
.L_41:
        /*00bc*/ 	.word	0x00000000
        /*00c0*/ 	.short	0x0004
        /*00c2*/ 	.short	0x0140
        /*00c4*/ 	.byte	0x00, 0xf0, 0x01, 0x02


	//----- nvinfo : EIATTR_KPARAM_INFO
	.align		4
.L_42:
        /*00c8*/ 	.byte	0x04, 0x17
        /*00ca*/ 	.short	(.L_44 - .L_43)
.L_43:
        /*00cc*/ 	.word	0x00000000
        /*00d0*/ 	.short	0x0003
        /*00d2*/ 	.short	0x00c0
        /*00d4*/ 	.byte	0x00, 0xf0, 0x01, 0x02


	//----- nvinfo : EIATTR_KPARAM_INFO
	.align		4
.L_44:
        /*00d8*/ 	.byte	0x04, 0x17
        /*00da*/ 	.short	(.L_46 - .L_45)
.L_45:
        /*00dc*/ 	.word	0x00000000
        /*00e0*/ 	.short	0x0002
        /*00e2*/ 	.short	0x0040
        /*00e4*/ 	.byte	0x00, 0xf0, 0x01, 0x02


	//----- nvinfo : EIATTR_KPARAM_INFO
	.align		4
.L_46:
        /*00e8*/ 	.byte	0x04, 0x17
        /*00ea*/ 	.short	(.L_48 - .L_47)
.L_47:
        /*00ec*/ 	.word	0x00000000
        /*00f0*/ 	.short	0x0001
        /*00f2*/ 	.short	0x000c
        /*00f4*/ 	.byte	0x00, 0xf0, 0x31, 0x00


	//----- nvinfo : EIATTR_KPARAM_INFO
	.align		4
.L_48:
        /*00f8*/ 	.byte	0x04, 0x17
        /*00fa*/ 	.short	(.L_50 - .L_49)
.L_49:
        /*00fc*/ 	.word	0x00000000
        /*0100*/ 	.short	0x0000
        /*0102*/ 	.short	0x0000
        /*0104*/ 	.byte	0x00, 0xf0, 0x31, 0x00


	//----- nvinfo : EIATTR_AT_ENTRY_FRAGMENTS
	.align		4
.L_50:
        /*0108*/ 	.byte	0x04, 0x4f
        /*010a*/ 	.short	(.L_52 - .L_51)


	//   ....[0]....
.L_51:
        /*010c*/ 	.word	0x00000004


	//   ....[1]....
        /*0110*/ 	.word	0x00000005


	//----- nvinfo : EIATTR_RESERVED_SMEM_USED
	.align		4
.L_52:
        /*0114*/ 	.byte	0x01, 0x41
	.zero		2


	//----- nvinfo : EIATTR_SPARSE_MMA_MASK
	.align		4
        /*0118*/ 	.byte	0x03, 0x50
        /*011a*/ 	.short	0x0000


	//----- nvinfo : EIATTR_TCGEN05_2CTA_USED
	.align		4
        /*011c*/ 	.byte	0x01, 0x52
	.zero		2


	//----- nvinfo : EIATTR_MAXREG_COUNT
	.align		4
        /*0120*/ 	.byte	0x03, 0x1b
        /*0122*/ 	.short	0x00ff


	//----- nvinfo : EIATTR_NUM_BARRIERS
	.align		4
        /*0124*/ 	.byte	0x02, 0x4c
        /*0126*/ 	.byte	0x05
	.zero		1


	//----- nvinfo : EIATTR_INT_WARP_WIDE_INSTR_OFFSETS
	.align		4
        /*0128*/ 	.byte	0x04, 0x31
        /*012a*/ 	.short	(.L_54 - .L_53)


	//   ....[0]....
.L_53:
        /*012c*/ 	.word	0x000053b0


	//   ....[1]....
        /*0130*/ 	.word	0x00005430


	//   ....[2]....
        /*0134*/ 	.word	0x00005450


	//----- nvinfo : EIATTR_COOP_GROUP_MASK_REGIDS
	.align		4
.L_54:
        /*0138*/ 	.byte	0x04, 0x29
        /*013a*/ 	.short	(.L_56 - .L_55)


	//   ....[0]....
.L_55:
        /*013c*/ 	.word	0xffffffff


	//   ....[1]....
        /*0140*/ 	.word	0xffffffff


	//   ....[2]....
        /*0144*/ 	.word	0xffffffff


	//   ....[3]....
        /*0148*/ 	.word	0xffffffff


	//   ....[4]....
        /*014c*/ 	.word	0xffffffff


	//   ....[5]....
        /*0150*/ 	.word	0xffffffff


	//   ....[6]....
        /*0154*/ 	.word	0xffffffff


	//   ....[7]....
        /*0158*/ 	.word	0xffffffff


	//   ....[8]....
        /*015c*/ 	.word	0xffffffff


	//   ....[9]....
        /*0160*/ 	.word	0xffffffff


	//   ....[10]....
        /*0164*/ 	.word	0xffffffff


	//   ....[11]....
        /*0168*/ 	.word	0xffffffff


	//----- nvinfo : EIATTR_COOP_GROUP_INSTR_OFFSETS
	.align		4
.L_56:
        /*016c*/ 	.byte	0x04, 0x28
        /*016e*/ 	.short	(.L_58 - .L_57)


	//   ....[0]....
.L_57:
        /*0170*/ 	.word	0x00000140


	//   ....[1]....
        /*0174*/ 	.word	0x00000440


	//   ....[2]....
        /*0178*/ 	.word	0x000005b0


	//   ....[3]....
        /*017c*/ 	.word	0x00000830


	//   ....[4]....
        /*0180*/ 	.word	0x00000bc0


	//   ....[5]....
        /*0184*/ 	.word	0x00000e90


	//   ....[6]....
        /*0188*/ 	.word	0x00000ef0


	//   ....[7]....
        /*018c*/ 	.word	0x00002d10


	//   ....[8]....
        /*0190*/ 	.word	0x00003320


	//   ....[9]....
        /*0194*/ 	.word	0x00004f10


	//   ....[10]....
        /*0198*/ 	.word	0x00005230


	//   ....[11]....
        /*019c*/ 	.word	0x000054f0


	//----- nvinfo : EIATTR_VRC_CTA_INIT_COUNT
	.align		4
.L_58:
        /*01a0*/ 	.byte	0x02, 0x4a
        /*01a2*/ 	.byte	0x80
	.zero		1


	//----- nvinfo : EIATTR_MBARRIER_INSTR_OFFSETS
	.align		4
        /*01a4*/ 	.byte	0x04, 0x39
        /*01a6*/ 	.short	(.L_60 - .L_59)


	//   ....[0]....
.L_59:
        /*01a8*/ 	.word	0x00000350
        /*01ac*/ 	.word	0x000000ff
        /*01b0*/ 	.word	0x00000000
        /*01b4*/ 	.short	0x0100
        /*01b6*/ 	.byte	0x06
	.zero		1


	//   ....[1]....
        /*01b8*/ 	.word	0x00000360
        /*01bc*/ 	.word	0x000000ff
        /*01c0*/ 	.word	0x00000008
        /*01c4*/ 	.short	0x0100
        /*01c6*/ 	.byte	0x06
	.zero		1


	//   ....[2]....
        /*01c8*/ 	.word	0x00000370
        /*01cc*/ 	.word	0x000000ff
        /*01d0*/ 	.word	0x00000010
        /*01d4*/ 	.short	0x0100
        /*01d6*/ 	.byte	0x06
	.zero		1


	//   ....[3]....
        /*01d8*/ 	.word	0x00000380
        /*01dc*/ 	.word	0x000000ff
        /*01e0*/ 	.word	0x00000018
        /*01e4*/ 	.short	0x0100
        /*01e6*/ 	.byte	0x06
	.zero		1


	//   ....[4]....
        /*01e8*/ 	.word	0x00000390
        /*01ec*/ 	.word	0x000000ff
        /*01f0*/ 	.word	0x00000020
        /*01f4*/ 	.short	0x0100
        /*01f6*/ 	.byte	0x06
	.zero		1


	//   ....[5]....
        /*01f8*/ 	.word	0x000003a0
        /*01fc*/ 	.word	0x000000ff
        /*0200*/ 	.word	0x00000028
        /*0204*/ 	.short	0x0100
        /*0206*/ 	.byte	0x06
	.zero		1


	//   ....[6]....
        /*0208*/ 	.word	0x000003b0
        /*020c*/ 	.word	0x000000ff
        /*0210*/ 	.word	0x00000030
        /*0214*/ 	.short	0x0100
        /*0216*/ 	.byte	0x06
	.zero		1


	//   ....[7]....
        /*0218*/ 	.word	0x000003c0
        /*021c*/ 	.word	0x000000ff
        /*0220*/ 	.word	0x00000038
        /*0224*/ 	.short	0x0100
        /*0226*/ 	.byte	0x06
	.zero		1


	//   ....[8]....
        /*0228*/ 	.word	0x000003d0
        /*022c*/ 	.word	0x000000ff
        /*0230*/ 	.word	0x00000040
        /*0234*/ 	.short	0x0100
        /*0236*/ 	.byte	0x06
	.zero		1


	//   ....[9]....
        /*0238*/ 	.word	0x000003e0
        /*023c*/ 	.word	0x000000ff
        /*0240*/ 	.word	0x00000048
        /*0244*/ 	.short	0x0100
        /*0246*/ 	.byte	0x06
	.zero		1


	//   ....[10]....
        /*0248*/ 	.word	0x00000550
        /*024c*/ 	.word	0x000000ff
        /*0250*/ 	.word	0x00000050
        /*0254*/ 	.short	0x0100
        /*0256*/ 	.byte	0x07
	.zero		1


	//   ....[11]....
        /*0258*/ 	.word	0x00000560
        /*025c*/ 	.word	0x000000ff
        /*0260*/ 	.word	0x00000058
        /*0264*/ 	.short	0x0100
        /*0266*/ 	.byte	0x07
	.zero		1


	//   ....[12]....
        /*0268*/ 	.word	0x000006d0
        /*026c*/ 	.word	0x000000ff
        /*0270*/ 	.word	0x00000060
        /*0274*/ 	.short	0x0100
        /*0276*/ 	.byte	0x07
	.zero		1


	//   ....[13]....
        /*0278*/ 	.word	0x000006e0
        /*027c*/ 	.word	0x000000ff
        /*0280*/ 	.word	0x00000068
        /*0284*/ 	.short	0x0100
        /*0286*/ 	.byte	0x07
	.zero		1


	//   ....[14]....
        /*0288*/ 	.word	0x000006f0
        /*028c*/ 	.word	0x000000ff
        /*0290*/ 	.word	0x00000070
        /*0294*/ 	.short	0x0100
        /*0296*/ 	.byte	0x07
	.zero		1


	//   ....[15]....
        /*0298*/ 	.word	0x00000700
        /*029c*/ 	.word	0x000000ff
        /*02a0*/ 	.word	0x00000078
        /*02a4*/ 	.short	0x0100
        /*02a6*/ 	.byte	0x07
	.zero		1


	//   ....[16]....
        /*02a8*/ 	.word	0x000007d0
        /*02ac*/ 	.word	0x000000ff
        /*02b0*/ 	.word	0x00000080
        /*02b4*/ 	.short	0x0100
        /*02b6*/ 	.byte	0x06
	.zero		1


	//   ....[17]....
        /*02b8*/ 	.word	0x00000f50
        /*02bc*/ 	.word	0x0000000e
        /*02c0*/ 	.word	0x00000070
        /*02c4*/ 	.short	0x010a
        /*02c6*/ 	.byte	0xff
	.zero		1


	//   ....[18]....
        /*02c8*/ 	.word	0x00001030
        /*02cc*/ 	.word	0x0000000e
        /*02d0*/ 	.word	0x00000060
        /*02d4*/ 	.short	0x0101
        /*02d6*/ 	.byte	0xff
	.zero		1


	//   ....[19]....
        /*02d8*/ 	.word	0x00001260
        /*02dc*/ 	.word	0x00000002
        /*02e0*/ 	.word	0x00000070
        /*02e4*/ 	.short	0x010a
        /*02e6*/ 	.byte	0xff
	.zero		1


	//   ....[20]....
        /*02e8*/ 	.word	0x00001380
        /*02ec*/ 	.word	0x00000002
        /*02f0*/ 	.word	0x00000060
        /*02f4*/ 	.short	0x0101
        /*02f6*/ 	.byte	0xff
	.zero		1


	//   ....[21]....
        /*02f8*/ 	.word	0x00001390
        /*02fc*/ 	.word	0x00000003
        /*0300*/ 	.word	0x00000070
        /*0304*/ 	.short	0x010a
        /*0306*/ 	.byte	0xff
	.zero		1


	//   ....[22]....
        /*0308*/ 	.word	0x00001420
        /*030c*/ 	.word	0x000000ff
        /*0310*/ 	.word	0x00000060
        /*0314*/ 	.short	0x010a
        /*0316*/ 	.byte	0x22
	.zero		1


	//   ....[23]....
        /*0318*/ 	.word	0x000014a0
        /*031c*/ 	.word	0x000000ff
        /*0320*/ 	.word	0x00000070
        /*0324*/ 	.short	0x0101
        /*0326*/ 	.byte	0x22
	.zero		1


	//   ....[24]....
        /*0328*/ 	.word	0x000015b0
        /*032c*/ 	.word	0x000000ff
        /*0330*/ 	.word	0x00000028
        /*0334*/ 	.short	0x010a
        /*0336*/ 	.byte	0x06
	.zero		1


	//   ....[25]....
        /*0338*/ 	.word	0x00001770
        /*033c*/ 	.word	0x000000ff
        /*0340*/ 	.word	0x00000028
        /*0344*/ 	.short	0x010a
        /*0346*/ 	.byte	0x05
	.zero		1


	//   ....[26]....
        /*0348*/ 	.word	0x000019e0
        /*034c*/ 	.word	0x000000ff
        /*0350*/ 	.word	0x00000028
        /*0354*/ 	.short	0x010a
        /*0356*/ 	.byte	0x21
	.zero		1


	//   ....[27]....
        /*0358*/ 	.word	0x00001a20
        /*035c*/ 	.word	0x00000003
        /*0360*/ 	.word	0x00000060
        /*0364*/ 	.short	0x010a
        /*0366*/ 	.byte	0xff
	.zero		1


	//   ....[28]....
        /*0368*/ 	.word	0x00001ac0
        /*036c*/ 	.word	0x00000003
        /*0370*/ 	.word	0x00000070
        /*0374*/ 	.short	0x0101
        /*0376*/ 	.byte	0xff
	.zero		1


	//   ....[29]....
        /*0378*/ 	.word	0x00001c80
        /*037c*/ 	.word	0x000000ff
        /*0380*/ 	.word	0x00000028
        /*0384*/ 	.short	0x010a
        /*0386*/ 	.byte	0x05
	.zero		1


	//   ....[30]....
        /*0388*/ 	.word	0x00001d60
        /*038c*/ 	.word	0x000000ff
        /*0390*/ 	.word	0x00000060
        /*0394*/ 	.short	0x010a
        /*0396*/ 	.byte	0x0c
	.zero		1


	//   ....[31]....
        /*0398*/ 	.word	0x00001df0
        /*039c*/ 	.word	0x000000ff
        /*03a0*/ 	.word	0x00000070
        /*03a4*/ 	.short	0x0101
        /*03a6*/ 	.byte	0x0c
	.zero		1


	//   ....[32]....
        /*03a8*/ 	.word	0x000022d0
        /*03ac*/ 	.word	0x000000ff
        /*03b0*/ 	.word	0x00000000
        /*03b4*/ 	.short	0x010a
        /*03b6*/ 	.byte	0x19
	.zero		1


	//   ....[33]....
        /*03b8*/ 	.word	0x000022e0
        /*03bc*/ 	.word	0x000000ff
        /*03c0*/ 	.word	0x00000058
        /*03c4*/ 	.short	0x010a
        /*03c6*/ 	.byte	0x0c
	.zero		1


	//   ....[34]....
        /*03c8*/ 	.word	0x00002330
        /*03cc*/ 	.word	0x000000ff
        /*03d0*/ 	.word	0x00000058
        /*03d4*/ 	.short	0x010a
        /*03d6*/ 	.byte	0x0c
	.zero		1


	//   ....[35]....
        /*03d8*/ 	.word	0x00002580
        /*03dc*/ 	.word	0x000000ff
        /*03e0*/ 	.word	0x00000000
        /*03e4*/ 	.short	0x010a
        /*03e6*/ 	.byte	0x0d
	.zero		1


	//   ....[36]....
        /*03e8*/ 	.word	0x00002790
        /*03ec*/ 	.word	0x000000ff
        /*03f0*/ 	.word	0x00000000
        /*03f4*/ 	.short	0x010a
        /*03f6*/ 	.byte	0x10
	.zero		1


	//   ....[37]....
        /*03f8*/ 	.word	0x00002820
        /*03fc*/ 	.word	0x000000ff
        /*0400*/ 	.word	0x00000058
        /*0404*/ 	.short	0x010a
        /*0406*/ 	.byte	0x0c
	.zero		1


	//   ....[38]....
        /*0408*/ 	.word	0x00002840
        /*040c*/ 	.word	0x00000002
        /*0410*/ 	.word	0x00000060
        /*0414*/ 	.short	0x010a
        /*0416*/ 	.byte	0xff
	.zero		1


	//   ....[39]....
        /*0418*/ 	.word	0x000028f0
        /*041c*/ 	.word	0x00000002
        /*0420*/ 	.word	0x00000070
        /*0424*/ 	.short	0x0101
        /*0426*/ 	.byte	0xff
	.zero		1


	//   ....[40]....
        /*0428*/ 	.word	0x000029a0
        /*042c*/ 	.word	0x00000000
        /*0430*/ 	.word	0x00000058
        /*0434*/ 	.short	0x010a
        /*0436*/ 	.byte	0xff
	.zero		1


	//   ....[41]....
        /*0438*/ 	.word	0x000029e0
        /*043c*/ 	.word	0x00000000
        /*0440*/ 	.word	0x00000058
        /*0444*/ 	.short	0x010a
        /*0446*/ 	.byte	0xff
	.zero		1


	//   ....[42]....
        /*0448*/ 	.word	0x00002ae0
        /*044c*/ 	.word	0x000000ff
        /*0450*/ 	.word	0x00000080
        /*0454*/ 	.short	0x0100
        /*0456*/ 	.byte	0x05
	.zero		1


	//   ....[43]....
        /*0458*/ 	.word	0x00002bd0
        /*045c*/ 	.word	0x000000ff
        /*0460*/ 	.word	0x00000080
        /*0464*/ 	.short	0x0100
        /*0466*/ 	.byte	0x05
	.zero		1


	//   ....[44]....
        /*0468*/ 	.word	0x00002cc0
        /*046c*/ 	.word	0x000000ff
        /*0470*/ 	.word	0x00000080
        /*0474*/ 	.short	0x0100
        /*0476*/ 	.byte	0x05
	.zero		1


	//   ....[45]....
        /*0478*/ 	.word	0x00002f90
        /*047c*/ 	.word	0x00000003
        /*0480*/ 	.word	0x00000000
        /*0484*/ 	.short	0x010a
        /*0486*/ 	.byte	0xff
	.zero		1


	//   ....[46]....
        /*0488*/ 	.word	0x00002fb0
        /*048c*/ 	.word	0x00000003
        /*0490*/ 	.word	0x00000000
        /*0494*/ 	.short	0x010a
        /*0496*/ 	.byte	0xff
	.zero		1


	//   ....[47]....
        /*0498*/ 	.word	0x00003190
        /*049c*/ 	.word	0x00000003
        /*04a0*/ 	.word	0x00000000
        /*04a4*/ 	.short	0x010a
        /*04a6*/ 	.byte	0xff
	.zero		1


	//   ....[48]....
        /*04a8*/ 	.word	0x000031b0
        /*04ac*/ 	.word	0x00000003
        /*04b0*/ 	.word	0x00000000
        /*04b4*/ 	.short	0x010a
        /*04b6*/ 	.byte	0xff
	.zero		1


	//   ....[49]....
        /*04b8*/ 	.word	0x000032a0
        /*04bc*/ 	.word	0x00000003
        /*04c0*/ 	.word	0x00000000
        /*04c4*/ 	.short	0x0101
        /*04c6*/ 	.byte	0xff
	.zero		1


	//   ....[50]....
        /*04c8*/ 	.word	0x00003390
        /*04cc*/ 	.word	0x00000057
        /*04d0*/ 	.word	0x00000060
        /*04d4*/ 	.short	0x010a
        /*04d6*/ 	.byte	0xff
	.zero		1


	//   ....[51]....
        /*04d8*/ 	.word	0x000033f0
        /*04dc*/ 	.word	0x00000057
        /*04e0*/ 	.word	0x00000070
        /*04e4*/ 	.short	0x0101
        /*04e6*/ 	.byte	0xff
	.zero		1


	//   ....[52]....
        /*04e8*/ 	.word	0x00003800
        /*04ec*/ 	.word	0x00000057
        /*04f0*/ 	.word	0x00000050
        /*04f4*/ 	.short	0x010a
        /*04f6*/ 	.byte	0xff
	.zero		1


	//   ....[53]....
        /*04f8*/ 	.word	0x00003ce0
        /*04fc*/ 	.word	0x00000068
        /*0500*/ 	.word	0x00000000
        /*0504*/ 	.short	0x0101
        /*0506*/ 	.byte	0xff
	.zero		1


	//   ....[54]....
        /*0508*/ 	.word	0x00004ed0
        /*050c*/ 	.word	0x00000003
        /*0510*/ 	.word	0x00000060
        /*0514*/ 	.short	0x010a
        /*0516*/ 	.byte	0xff
	.zero		1


	//   ....[55]....
        /*0518*/ 	.word	0x00004f80
        /*051c*/ 	.word	0x00000003
        /*0520*/ 	.word	0x00000070
        /*0524*/ 	.short	0x0101
        /*0526*/ 	.byte	0xff
	.zero		1


	//   ....[56]....
        /*0528*/ 	.word	0x000051e0
        /*052c*/ 	.word	0x00000003
        /*0530*/ 	.word	0x00000000
        /*0534*/ 	.short	0x0101
        /*0536*/ 	.byte	0xff
	.zero		1


	//   ....[57]....
        /*0538*/ 	.word	0x000051f0
        /*053c*/ 	.word	0x00000057
        /*0540*/ 	.word	0x00000080
        /*0544*/ 	.short	0x010a
        /*0546*/ 	.byte	0xff
	.zero		1


	//   ....[58]....
        /*0548*/ 	.word	0x00005590
        /*054c*/ 	.word	0x00000057
        /*0550*/ 	.word	0x00000080
        /*0554*/ 	.short	0x0100
        /*0556*/ 	.byte	0xff
	.zero		1


	//   ....[59]....
        /*0558*/ 	.word	0x000055f0
        /*055c*/ 	.word	0x0000000e
        /*0560*/ 	.word	0x00000070
        /*0564*/ 	.short	0x010a
        /*0566*/ 	.byte	0xff
	.zero		1


	//   ....[60]....
        /*0568*/ 	.word	0x00005650
        /*056c*/ 	.word	0x00000002
        /*0570*/ 	.word	0x00000070
        /*0574*/ 	.short	0x010a
        /*0576*/ 	.byte	0xff
	.zero		1


	//   ....[61]....
        /*0578*/ 	.word	0x000056b0
        /*057c*/ 	.word	0x00000003
        /*0580*/ 	.word	0x00000070
        /*0584*/ 	.short	0x010a
        /*0586*/ 	.byte	0xff
	.zero		1


	//   ....[62]....
        /*0588*/ 	.word	0x00005710
        /*058c*/ 	.word	0x00000000
        /*0590*/ 	.word	0x00000060
        /*0594*/ 	.short	0x010a
        /*0596*/ 	.byte	0xff
	.zero		1


	//   ....[63]....
        /*0598*/ 	.word	0x00005790
        /*059c*/ 	.word	0x00000000
        /*05a0*/ 	.word	0x00000028
        /*05a4*/ 	.short	0x010a
        /*05a6*/ 	.byte	0xff
	.zero		1


	//   ....[64]....
        /*05a8*/ 	.word	0x000057f0
        /*05ac*/ 	.word	0x00000003
        /*05b0*/ 	.word	0x00000060
        /*05b4*/ 	.short	0x010a
        /*05b6*/ 	.byte	0xff
	.zero		1


	//   ....[65]....
        /*05b8*/ 	.word	0x00005870
        /*05bc*/ 	.word	0x00000000
        /*05c0*/ 	.word	0x00000028
        /*05c4*/ 	.short	0x010a
        /*05c6*/ 	.byte	0xff
	.zero		1


	//   ....[66]....
        /*05c8*/ 	.word	0x000058d0
        /*05cc*/ 	.word	0x00000002
        /*05d0*/ 	.word	0x00000060
        /*05d4*/ 	.short	0x010a
        /*05d6*/ 	.byte	0xff
	.zero		1


	//   ....[67]....
        /*05d8*/ 	.word	0x00005950
        /*05dc*/ 	.word	0x00000000
        /*05e0*/ 	.word	0x00000058
        /*05e4*/ 	.short	0x010a
        /*05e6*/ 	.byte	0xff
	.zero		1


	//   ....[68]....
        /*05e8*/ 	.word	0x000059d0
        /*05ec*/ 	.word	0x00000000
        /*05f0*/ 	.word	0x00000000
        /*05f4*/ 	.short	0x010a
        /*05f6*/ 	.byte	0xff
	.zero		1


	//   ....[69]....
        /*05f8*/ 	.word	0x00005a40
        /*05fc*/ 	.word	0x00000002
        /*0600*/ 	.word	0x00000060
        /*0604*/ 	.short	0x010a
        /*0606*/ 	.byte	0xff
	.zero		1


	//   ....[70]....
        /*0608*/ 	.word	0x00005aa0
        /*060c*/ 	.word	0x00000003
        /*0610*/ 	.word	0x00000000
        /*0614*/ 	.short	0x010a
        /*0616*/ 	.byte	0xff
	.zero		1


	//   ....[71]....
        /*0618*/ 	.word	0x00005b00
        /*061c*/ 	.word	0x00000003
        /*0620*/ 	.word	0x00000000
        /*0624*/ 	.short	0x010a
        /*0626*/ 	.byte	0xff
	.zero		1


	//   ....[72]....
        /*0628*/ 	.word	0x00005b50
        /*062c*/ 	.word	0x00000057
        /*0630*/ 	.word	0x00000060
        /*0634*/ 	.short	0x010a
        /*0636*/ 	.byte	0xff
	.zero		1


	//   ....[73]....
        /*0638*/ 	.word	0x00005bb0
        /*063c*/ 	.word	0x00000057
        /*0640*/ 	.word	0x00000050
        /*0644*/ 	.short	0x010a
        /*0646*/ 	.byte	0xff
	.zero		1


	//   ....[74]....
        /*0648*/ 	.word	0x00005c10
        /*064c*/ 	.word	0x00000003
        /*0650*/ 	.word	0x00000060
        /*0654*/ 	.short	0x010a
        /*0656*/ 	.byte	0xff
	.zero		1


	//   ....[75]....
        /*0658*/ 	.word	0x00005c60
        /*065c*/ 	.word	0x00000057
        /*0660*/ 	.word	0x00000080
        /*0664*/ 	.short	0x010a
        /*0666*/ 	.byte	0xff
	.zero		1


	//----- nvinfo : EIATTR_NUM_MBARRIERS
	.align		4
.L_60:
        /*0668*/ 	.byte	0x03, 0x38
        /*066a*/ 	.short	0x0015


	//----- nvinfo : EIATTR_EXIT_INSTR_OFFSETS
	.align		4
        /*066c*/ 	.byte	0x04, 0x1c
        /*066e*/ 	.short	(.L_62 - .L_61)


	//   ....[0]....
.L_61:
        /*0670*/ 	.word	0x000055d0


	//----- nvinfo : EIATTR_MAX_THREADS
	.align		4
.L_62:
        /*0674*/ 	.byte	0x04, 0x05
        /*0676*/ 	.short	(.L_64 - .L_63)
.L_63:
        /*0678*/ 	.word	0x000000e0
        /*067c*/ 	.word	0x00000001
        /*0680*/ 	.word	0x00000001


	//----- nvinfo : EIATTR_CRS_STACK_SIZE
	.align		4
.L_64:
        /*0684*/ 	.byte	0x04, 0x1e
        /*0686*/ 	.short	(.L_66 - .L_65)
.L_65:
        /*0688*/ 	.word	0x00000000


	//----- nvinfo : EIATTR_CBANK_PARAM_SIZE
	.align		4
.L_66:
        /*068c*/ 	.byte	0x03, 0x19
        /*068e*/ 	.short	0x0404


	//----- nvinfo : EIATTR_PARAM_CBANK
	.align		4
        /*0690*/ 	.byte	0x04, 0x0a
        /*0692*/ 	.short	(.L_68 - .L_67)
	.align		4
.L_67:
        /*0694*/ 	.word	index@(.nv.constant0.kernel_cutlass_kernel_cudnngrouped_gemmgrouped_gemm_swiglugrouped_gemm_swiglu_quantBlockScaledContiguousGroupedGemmKernel_object_at__TiledMMA_ThrLayoutVMNK21111000_PermutationMNK____MMAAt_0)
        /*0698*/ 	.short	0x0380
        /*069a*/ 	.short	0x0404


	//----- nvinfo : EIATTR_SW_WAR
	.align		4
.L_68:
        /*069c*/ 	.byte	0x04, 0x36
        /*069e*/ 	.short	(.L_70 - .L_69)
.L_69:
        /*06a0*/ 	.word	0x00000008
.L_70:


//--------------------- .nv.compat                --------------------------
	.section	.nv.compat,"",@"SHT_CUDA_COMPAT_INFO"
	.align	4
        /*0000*/ 	.byte	0x02, 0x02, 0x02, 0x00, 0x02, 0x05, 0x05, 0x00, 0x02, 0x03, 0x01, 0x00, 0x02, 0x06, 0x01, 0x00


//--------------------- .nv.callgraph             --------------------------
	.section	.nv.callgraph,"",@"SHT_CUDA_CALLGRAPH"
	.align	4
	.sectionentsize	8
	.align		4
        /*0000*/ 	.word	0x00000000
	.align		4
        /*0004*/ 	.word	0xffffffff
	.align		4
        /*0008*/ 	.word	0x00000000
	.align		4
        /*000c*/ 	.word	0xfffffffe
	.align		4
        /*0010*/ 	.word	0x00000000
	.align		4
        /*0014*/ 	.word	0xfffffffd
	.align		4
        /*0018*/ 	.word	0x00000000
	.align		4
        /*001c*/ 	.word	0xfffffffc


//--------------------- .text.kernel_cutlass_kernel_cudnngrouped_gemmgrouped_gemm_swiglugrouped_gemm_swiglu_quantBlockScaledContiguousGroupedGemmKernel_object_at__TiledMMA_ThrLayoutVMNK21111000_PermutationMNK____MMAAt_0 --------------------------
	.section	.text.kernel_cutlass_kernel_cudnngrouped_gemmgrouped_gemm_swiglugrouped_gemm_swiglu_quantBlockScaledContiguousGroupedGemmKernel_object_at__TiledMMA_ThrLayoutVMNK21111000_PermutationMNK____MMAAt_0,"ax",@progbits
	.align	128
        .global         kernel_cutlass_kernel_cudnngrouped_gemmgrouped_gemm_swiglugrouped_gemm_swiglu_quantBlockScaledContiguousGroupedGemmKernel_object_at__TiledMMA_ThrLayoutVMNK21111000_PermutationMNK____MMAAt_0
        .type           kernel_cutlass_kernel_cudnngrouped_gemmgrouped_gemm_swiglugrouped_gemm_swiglu_quantBlockScaledContiguousGroupedGemmKernel_object_at__TiledMMA_ThrLayoutVMNK21111000_PermutationMNK____MMAAt_0,@function
        .size           kernel_cutlass_kernel_cudnngrouped_gemmgrouped_gemm_swiglugrouped_gemm_swiglu_quantBlockScaledContiguousGroupedGemmKernel_object_at__TiledMMA_ThrLayoutVMNK21111000_PermutationMNK____MMAAt_0,(.L_x_116 - kernel_cutlass_kernel_cudnngrouped_gemmgrouped_gemm_swiglugrouped_gemm_swiglu_quantBlockScaledContiguousGroupedGemmKernel_object_at__TiledMMA_ThrLayoutVMNK21111000_PermutationMNK____MMAAt_0)
        .other          kernel_cutlass_kernel_cudnngrouped_gemmgrouped_gemm_swiglugrouped_gemm_swiglu_quantBlockScaledContiguousGroupedGemmKernel_object_at__TiledMMA_ThrLayoutVMNK21111000_PermutationMNK____MMAAt_0,@"STO_CUDA_ENTRY STV_DEFAULT"
kernel_cutlass_kernel_cudnngrouped_gemmgrouped_gemm_swiglugrouped_gemm_swiglu_quantBlockScaledContiguousGroupedGemmKernel_object_at__TiledMMA_ThrLayoutVMNK21111000_PermutationMNK____MMAAt_0:
.text.kernel_cutlass_kernel_cudnngrouped_gemmgrouped_gemm_swiglugrouped_gemm_swiglu_quantBlockScaledContiguousGroupedGemmKernel_object_at__TiledMMA_ThrLayoutVMNK21111000_PermutationMNK____MMAAt_0:
[----:B------:R-:W1:Y:S01]  /*0000*/  LDC R1, c[0x0][0x37c] ;  /* 0x0000df00ff017b82 */ /* 0x000e620000000800 */
[----:B------:R-:W2:Y:S01]  /*0010*/  S2R R3, SR_TID.Y ;  /* 0x0000000000037919 */ /* 0x000ea20000002200 */
[----:B------:R-:W3:Y:S06]  /*0020*/  LDCU UR5, c[0x0][0x360] ;  /* 0x00006c00ff0577ac */ /* 0x000eec0008000800 */
[----:B------:R-:W4:Y:S01]  /*0030*/  S2UR UR23, SR_CTAID.X ;  /* 0x00000000001779c3 */ /* 0x000f220000002500 */
[----:B------:R-:W2:Y:S01]  /*0040*/  S2R R0, SR_TID.Z ;  /* 0x0000000000007919 */ /* 0x000ea20000002300 */
[----:B------:R-:W2:Y:S01]  /*0050*/  LDCU UR4, c[0x0][0x364] ;  /* 0x00006c80ff0477ac */ /* 0x000ea20008000800 */
[----:B------:R-:W3:Y:S01]  /*0060*/  S2R R106, SR_TID.X ;  /* 0x00000000006a7919 */ /* 0x000ee20000002100 */
[----:B------:R-:W5:Y:S01]  /*0070*/  LDCU.U8 UR8, c[0x0][0x382] ;  /* 0x00007040ff0877ac */ /* 0x000f620008000000 */
[----:B------:R-:W4:Y:S01]  /*0080*/  LDCU.U8 UR7, c[0x0][0x381] ;  /* 0x00007020ff0777ac */ /* 0x000f220008000000 */
[----:B------:R-:W4:Y:S02]  /*0090*/  LDCU UR6, c[0x0][0x36c] ;  /* 0x00006d80ff0677ac */ /* 0x000f240008000800 */
[----:B----4-:R-:W-:-:S02]  /*00a0*/  ULOP3.LUT UR23, UR23, 0x1, URZ, 0xc0, !UPT ;  /* 0x0000000117177892 */ /* 0x010fc4000f8ec0ff */
[----:B-----5:R-:W-:Y:S02]  /*00b0*/  ULOP3.LUT UR8, UR8, 0x1, URZ, 0xc0, !UPT ;  /* 0x0000000108087892 */ /* 0x020fe4000f8ec0ff */
[----:B------:R-:W-:Y:S02]  /*00c0*/  ULOP3.LUT UR7, UR7, 0x1, URZ, 0xc0, !UPT ;  /* 0x0000000107077892 */ /* 0x000fe4000f8ec0ff */
[----:B------:R-:W-:Y:S02]  /*00d0*/  UISETP.NE.U32.AND UP6, UPT, UR8, 0x1, UPT ;  /* 0x000000010800788c */ /* 0x000fe4000bfc5070 */
[----:B------:R-:W-:Y:S01]  /*00e0*/  UISETP.EQ.U32.AND UP3, UPT, UR6, 0x1, UPT ;  /* 0x000000010600788c */ /* 0x000fe2000bf62070 */
[----:B--2---:R-:W-:Y:S01]  /*00f0*/  IMAD R3, R0, UR4, R3 ;  /* 0x0000000400037c24 */ /* 0x004fe2000f8e0203 */
[----:B------:R-:W2:Y:S01]  /*0100*/  S2UR UR4, SR_CgaCtaId ;  /* 0x00000000000479c3 */ /* 0x000ea20000008800 */
[----:B------:R-:W-:Y:S02]  /*0110*/  UISETP.NE.U32.AND UP5, UPT, UR7, 0x1, UPT ;  /* 0x000000010700788c */ /* 0x000fe4000bfa5070 */
[----:B---3--:R-:W-:-:S05]  /*0120*/  IMAD R122, R3, UR5, R106 ;  /* 0x00000005037a7c24 */ /* 0x008fca000f8e026a */
[----:B------:R-:W-:-:S06]  /*0130*/  SHF.R.U32.HI R122, RZ, 0x5, R122 ;  /* 0x00000005ff7a7819 */ /* 0x000fcc000001167a */
[----:B------:R-:W3:Y:S02]  /*0140*/  SHFL.IDX PT, R122, R122, RZ, 0x1f ;  /* 0x00001fff7a7a7589 */ /* 0x000ee400000e0000 */
[C---:B---3--:R-:W-:Y:S02]  /*0150*/  R2UR UR5, R122.reuse ;  /* 0x000000007a0572ca */ /* 0x048fe400000e0000 */
[----:B------:R-:W-:-:S11]  /*0160*/  ISETP.NE.AND P0, PT, R122, 0x5, PT ;  /* 0x000000057a00780c */ /* 0x000fd60003f05270 */
[----:B------:R-:W-:Y:S02]  /*0170*/  UISETP.NE.AND UP4, UPT, UR5, URZ, UPT ;  /* 0x000000ff0500728c */ /* 0x000fe4000bf85270 */
[----:B-12---:R-:W-:Y:S09]  /*0180*/  @P0 BRA `(.L_x_0) ;  /* 0x0000000000500947 */ /* 0x006ff20003800000 */
[----:B------:R-:W1:Y:S02]  /*0190*/  LDCU.64 UR6, c[0x0][0x348] ;  /* 0x00006900ff0677ac */ /* 0x000e640008000a00 */
[----:B-1----:R-:W-:Y:S02]  /*01a0*/  UIADD3 UR16, UP2, UPT, UR6, 0x40, URZ ;  /* 0x0000004006107890 */ /* 0x002fe4000ff5e0ff */
[----:B------:R-:W-:Y:S02]  /*01b0*/  UIADD3 UR14, UP1, UPT, UR6, 0xc0, URZ ;  /* 0x000000c0060e7890 */ /* 0x000fe4000ff3e0ff */
[----:B------:R-:W-:Y:S02]  /*01c0*/  UIADD3 UR12, UP0, UPT, UR6, 0x140, URZ ;  /* 0x00000140060c7890 */ /* 0x000fe4000ff1e0ff */
[----:B------:R-:W-:Y:S02]  /*01d0*/  UIADD3.X UR17, UPT, UPT, URZ, UR7, URZ, UP2, !UPT ;  /* 0x00000007ff117290 */ /* 0x000fe400097fe4ff */
[----:B------:R-:W-:-:S02]  /*01e0*/  UIADD3 UR10, UP2, UPT, UR6, 0x1c0, URZ ;  /* 0x000001c0060a7890 */ /* 0x000fc4000ff5e0ff */
[----:B------:R-:W-:Y:S02]  /*01f0*/  UIADD3.X UR15, UPT, UPT, URZ, UR7, URZ, UP1, !UPT ;  /* 0x00000007ff0f7290 */ /* 0x000fe40008ffe4ff */
[----:B------:R-:W-:Y:S02]  /*0200*/  UIADD3 UR8, UP1, UPT, UR6, 0x240, URZ ;  /* 0x0000024006087890 */ /* 0x000fe4000ff3e0ff */
[----:B------:R-:W-:Y:S01]  /*0210*/  UIADD3.X UR13, UPT, UPT, URZ, UR7, URZ, UP0, !UPT ;  /* 0x00000007ff0d7290 */ /* 0x000fe200087fe4ff */
[----:B------:R1:W-:Y:S01]  /*0220*/  UTMACCTL.PF [UR16] ;  /* 0x00000000100079b9 */ /* 0x0003e20008040000 */
[----:B------:R-:W-:-:S03]  /*0230*/  UIADD3 UR6, UP0, UPT, UR6, 0x2c0, URZ ;  /* 0x000002c006067890 */ /* 0x000fc6000ff1e0ff */
[----:B------:R1:W-:Y:S01]  /*0240*/  UTMACCTL.PF [UR14] ;  /* 0x000000000e0079b9 */ /* 0x0003e20008040000 */
[----:B------:R-:W-:-:S03]  /*0250*/  UIADD3.X UR11, UPT, UPT, URZ, UR7, URZ, UP2, !UPT ;  /* 0x00000007ff0b7290 */ /* 0x000fc600097fe4ff */
[----:B------:R1:W-:Y:S01]  /*0260*/  UTMACCTL.PF [UR12] ;  /* 0x000000000c0079b9 */ /* 0x0003e20008040000 */
[----:B------:R-:W-:Y:S02]  /*0270*/  UIADD3.X UR9, UPT, UPT, URZ, UR7, URZ, UP1, !UPT ;  /* 0x00000007ff097290 */ /* 0x000fe40008ffe4ff */
[----:B------:R-:W-:-:S03]  /*0280*/  UIADD3.X UR7, UPT, UPT, URZ, UR7, URZ, UP0, !UPT ;  /* 0x00000007ff077290 */ /* 0x000fc600087fe4ff */
[----:B------:R1:W-:Y:S04]  /*0290*/  UTMACCTL.PF [UR10] ;  /* 0x000000000a0079b9 */ /* 0x0003e80008040000 */
[----:B------:R1:W-:Y:S02]  /*02a0*/  UTMACCTL.PF [UR8] ;  /* 0x00000000080079b9 */ /* 0x0003e40008040000 */
[----:B------:R1:W-:Y:S02]  /*02b0*/  UTMACCTL.PF [UR6] ;  /* 0x00000000060079b9 */ /* 0x0003e40008040000 */
[----:B-1----:R-:W-:Y:S01]  /*02c0*/  NOP ;  /* 0x0000000000007918 */ /* 0x002fe20000000000 */
.L_x_0:
[----:B------:R-:W-:Y:S05]  /*02d0*/  BRA.U UP4, `(.L_x_1) ;  /* 0x0000000104487547 */ /* 0x000fea000b800000 */
[----:B------:R-:W-:Y:S01]  /*02e0*/  UMOV UR6, 0x400 ;  /* 0x0000040000067882 */ /* 0x000fe20000000000 */
[----:B------:R-:W-:Y:S01]  /*02f0*/  UMOV UR5, 0x1 ;  /* 0x0000000100057882 */ /* 0x000fe20000000000 */
[----:B------:R-:W-:Y:S02]  /*0300*/  ULEA UR6, UR4, UR6, 0x18 ;  /* 0x0000000604067291 */ /* 0x000fe4000f8ec0ff */
[----:B------:R-:W-:-:S04]  /*0310*/  UIADD3 UR8, UPT, UPT, -UR5, 0x100000, URZ ;  /* 0x0010000005087890 */ /* 0x000fc8000fffe1ff */
[----:B------:R-:W-:Y:S02]  /*0320*/  USHF.L.U32 UR9, UR8, 0xb, URZ ;  /* 0x0000000b08097899 */ /* 0x000fe400080006ff */
[----:B------:R-:W-:Y:S01]  /*0330*/  USHF.L.U32 UR8, UR8, 0x1, URZ ;  /* 0x0000000108087899 */ /* 0x000fe200080006ff */
[----:B------:R-:W1:Y:S11]  /*0340*/  FENCE.VIEW.ASYNC.S ;  /* 0x00000000000073c6 */ /* 0x000e760000000000 */
[----:B-1----:R1:W2:Y:S01]  /*0350*/  SYNCS.EXCH.64 URZ, [UR6], UR8 ;  /* 0x0000000806ff75b2 */ /* 0x0022a20008000100 */
[----:B------:R1:W3:Y:S01]  /*0360*/  SYNCS.EXCH.64 URZ, [UR6+0x8], UR8 ;  /* 0x0000080806ff75b2 */ /* 0x0002e20008000100 */
[----:B------:R1:W4:Y:S01]  /*0370*/  SYNCS.EXCH.64 URZ, [UR6+0x10], UR8 ;  /* 0x0000100806ff75b2 */ /* 0x0003220008000100 */
[----:B------:R1:W1:Y:S01]  /*0380*/  SYNCS.EXCH.64 URZ, [UR6+0x18], UR8 ;  /* 0x0000180806ff75b2 */ /* 0x0002620008000100 */
[----:B------:R1:W1:Y:S01]  /*0390*/  SYNCS.EXCH.64 URZ, [UR6+0x20], UR8 ;  /* 0x0000200806ff75b2 */ /* 0x0002620008000100 */
[----:B------:R1:W1:Y:S01]  /*03a0*/  SYNCS.EXCH.64 URZ, [UR6+0x28], UR8 ;  /* 0x0000280806ff75b2 */ /* 0x0002620008000100 */
[----:B------:R1:W1:Y:S01]  /*03b0*/  SYNCS.EXCH.64 URZ, [UR6+0x30], UR8 ;  /* 0x0000300806ff75b2 */ /* 0x0002620008000100 */
[----:B------:R1:W1:Y:S01]  /*03c0*/  SYNCS.EXCH.64 URZ, [UR6+0x38], UR8 ;  /* 0x0000380806ff75b2 */ /* 0x0002620008000100 */
[----:B------:R1:W1:Y:S01]  /*03d0*/  SYNCS.EXCH.64 URZ, [UR6+0x40], UR8 ;  /* 0x0000400806ff75b2 */ /* 0x0002620008000100 */
[----:B------:R1:W1:Y:S01]  /*03e0*/  SYNCS.EXCH.64 URZ, [UR6+0x48], UR8 ;  /* 0x0000480806ff75b2 */ /* 0x0002620008000100 */
[----:B------:R-:W-:Y:S01]  /*03f0*/  NOP ;  /* 0x0000000000007918 */ /* 0x000fe20000000000 */
.L_x_1:
[----:B------:R-:W-:Y:S01]  /*0400*/  NOP ;  /* 0x0000000000007918 */ /* 0x000fe20000000000 */
[----:B------:R-:W-:Y:S05]  /*0410*/  BRA.U !UP3, `(.L_x_2) ;  /* 0x000000010b087547 */ /* 0x000fea000b800000 */
[----:B-1234-:R-:W-:Y:S01]  /*0420*/  UCGABAR_ARV ;  /* 0x00000000000079c7 */ /* 0x01efe20008000000 */
[----:B------:R-:W-:Y:S05]  /*0430*/  BRA `(.L_x_3) ;  /* 0x0000000000047947 */ /* 0x000fea0003800000 */
.L_x_2:
[----:B-1234-:R-:W-:Y:S01]  /*0440*/  NOP ;  /* 0x0000000000007918 */ /* 0x01efe20000000000 */
.L_x_3:
[----:B------:R-:W-:Y:S05]  /*0450*/  BRA.U !UP3, `(.L_x_4) ;  /* 0x000000010b0c7547 */ /* 0x000fea000b800000 */
[----:B------:R-:W-:Y:S01]  /*0460*/  UCGABAR_WAIT ;  /* 0x0000000000007dc7 */ /* 0x000fe20008000000 */
[----:B------:R-:W-:Y:S01]  /*0470*/  CCTL.IVALL ;  /* 0x00000000ff00798f */ /* 0x000fe20002000000 */
[----:B------:R-:W-:Y:S05]  /*0480*/  BRA `(.L_x_5) ;  /* 0x0000000000047947 */ /* 0x000fea0003800000 */
.L_x_4:
[----:B------:R-:W-:Y:S06]  /*0490*/  BAR.SYNC.DEFER_BLOCKING 0x0 ;  /* 0x0000000000007b1d */ /* 0x000fec0000010000 */
.L_x_5:
[----:B------:R-:W-:Y:S01]  /*04a0*/  @!UP4 UMOV UR7, 0x400 ;  /* 0x000004000007c882 */ /* 0x000fe20000000000 */
[----:B------:R-:W-:Y:S01]  /*04b0*/  UMOV UR6, 0x1 ;  /* 0x0000000100067882 */ /* 0x000fe20000000000 */
[----:B------:R-:W-:Y:S01]  /*04c0*/  UMOV UR5, 0x8 ;  /* 0x0000000800057882 */ /* 0x000fe20000000000 */
[----:B------:R-:W-:Y:S02]  /*04d0*/  @!UP4 ULEA UR7, UR4, UR7, 0x18 ;  /* 0x000000070407c291 */ /* 0x000fe4000f8ec0ff */
[----:B------:R-:W-:-:S04]  /*04e0*/  @!UP4 UIADD3 UR8, UPT, UPT, -UR6, 0x100000, URZ ;  /* 0x001000000608c890 */ /* 0x000fc8000fffe1ff */
[----:B------:R-:W-:Y:S02]  /*04f0*/  @!UP4 USHF.L.U32 UR9, UR8, 0xb, URZ ;  /* 0x0000000b0809c899 */ /* 0x000fe400080006ff */
[----:B------:R-:W-:Y:S02]  /*0500*/  @!UP4 USHF.L.U32 UR8, UR8, 0x1, URZ ;  /* 0x000000010808c899 */ /* 0x000fe400080006ff */
[----:B------:R-:W-:-:S04]  /*0510*/  @!UP4 UIADD3 UR10, UPT, UPT, -UR5, 0x100000, URZ ;  /* 0x00100000050ac890 */ /* 0x000fc8000fffe1ff */
[----:B------:R-:W-:Y:S02]  /*0520*/  @!UP4 USHF.L.U32 UR11, UR10, 0xb, URZ ;  /* 0x0000000b0a0bc899 */ /* 0x000fe400080006ff */
[----:B------:R-:W-:Y:S01]  /*0530*/  @!UP4 USHF.L.U32 UR10, UR10, 0x1, URZ ;  /* 0x000000010a0ac899 */ /* 0x000fe200080006ff */
[----:B------:R-:W1:Y:S03]  /*0540*/  FENCE.VIEW.ASYNC.S ;  /* 0x00000000000073c6 */ /* 0x000e660000000000 */
[----:B-1----:R1:W2:Y:S08]  /*0550*/  @!UP4 SYNCS.EXCH.64 URZ, [UR7+0x50], UR8 ;  /* 0x0000500807ffc5b2 */ /* 0x0022b00008000100 */
[----:B------:R1:W3:Y:S01]  /*0560*/  @!UP4 SYNCS.EXCH.64 URZ, [UR7+0x58], UR10 ;  /* 0x0000580a07ffc5b2 */ /* 0x0002e20008000100 */
[----:B------:R-:W-:Y:S01]  /*0570*/  NOP ;  /* 0x0000000000007918 */ /* 0x000fe20000000000 */
[----:B------:R-:W-:Y:S05]  /*0580*/  BRA.U !UP3, `(.L_x_6) ;  /* 0x000000010b087547 */ /* 0x000fea000b800000 */
[----:B--23--:R-:W-:Y:S01]  /*0590*/  UCGABAR_ARV ;  /* 0x00000000000079c7 */ /* 0x00cfe20008000000 */
[----:B------:R-:W-:Y:S05]  /*05a0*/  BRA `(.L_x_7) ;  /* 0x0000000000047947 */ /* 0x000fea0003800000 */
.L_x_6:
[----:B--23--:R-:W-:Y:S01]  /*05b0*/  NOP ;  /* 0x0000000000007918 */ /* 0x00cfe20000000000 */
.L_x_7:
[----:B------:R-:W-:Y:S05]  /*05c0*/  BRA.U !UP3, `(.L_x_8) ;  /* 0x000000010b0c7547 */ /* 0x000fea000b800000 */
[----:B------:R-:W-:Y:S01]  /*05d0*/  UCGABAR_WAIT ;  /* 0x0000000000007dc7 */ /* 0x000fe20008000000 */
[----:B------:R-:W-:Y:S01]  /*05e0*/  CCTL.IVALL ;  /* 0x00000000ff00798f */ /* 0x000fe20002000000 */
[----:B------:R-:W-:Y:S05]  /*05f0*/  BRA `(.L_x_9) ;  /* 0x0000000000047947 */ /* 0x000fea0003800000 */
.L_x_8:
[----:B------:R-:W-:Y:S06]  /*0600*/  BAR.SYNC.DEFER_BLOCKING 0x0 ;  /* 0x0000000000007b1d */ /* 0x000fec0000010000 */
.L_x_9:
[----:B------:R-:W-:Y:S05]  /*0610*/  BRA.U UP4, `(.L_x_10) ;  /* 0x0000000104407547 */ /* 0x000fea000b800000 */
[----:B-1----:R-:W-:Y:S01]  /*0620*/  UMOV UR7, 0x400 ;  /* 0x0000040000077882 */ /* 0x002fe20000000000 */
[----:B------:R-:W-:Y:S01]  /*0630*/  UMOV UR6, 0x20 ;  /* 0x0000002000067882 */ /* 0x000fe20000000000 */
[----:B------:R-:W-:Y:S01]  /*0640*/  UMOV UR5, 0xc0 ;  /* 0x000000c000057882 */ /* 0x000fe20000000000 */
[----:B------:R-:W-:Y:S02]  /*0650*/  ULEA UR7, UR4, UR7, 0x18 ;  /* 0x0000000704077291 */ /* 0x000fe4000f8ec0ff */
[----:B------:R-:W-:-:S04]  /*0660*/  UIADD3 UR8, UPT, UPT, -UR6, 0x100000, URZ ;  /* 0x0010000006087890 */ /* 0x000fc8000fffe1ff */
[----:B------:R-:W-:Y:S02]  /*0670*/  USHF.L.U32 UR9, UR8, 0xb, URZ ;  /* 0x0000000b08097899 */ /* 0x000fe400080006ff */
[----:B------:R-:W-:Y:S02]  /*0680*/  USHF.L.U32 UR8, UR8, 0x1, URZ ;  /* 0x0000000108087899 */ /* 0x000fe400080006ff */
[----:B------:R-:W-:-:S04]  /*0690*/  UIADD3 UR10, UPT, UPT, -UR5, 0x100000, URZ ;  /* 0x00100000050a7890 */ /* 0x000fc8000fffe1ff */
[----:B------:R-:W-:Y:S02]  /*06a0*/  USHF.L.U32 UR11, UR10, 0xb, URZ ;  /* 0x0000000b0a0b7899 */ /* 0x000fe400080006ff */
[----:B------:R-:W-:Y:S01]  /*06b0*/  USHF.L.U32 UR10, UR10, 0x1, URZ ;  /* 0x000000010a0a7899 */ /* 0x000fe200080006ff */
[----:B------:R-:W1:Y:S03]  /*06c0*/  FENCE.VIEW.ASYNC.S ;  /* 0x00000000000073c6 */ /* 0x000e660000000000 */
[----:B-1----:R2:W3:Y:S01]  /*06d0*/  SYNCS.EXCH.64 URZ, [UR7+0x60], UR8 ;  /* 0x0000600807ff75b2 */ /* 0x0024e20008000100 */
[----:B------:R2:W4:Y:S07]  /*06e0*/  SYNCS.EXCH.64 URZ, [UR7+0x68], UR8 ;  /* 0x0000680807ff75b2 */ /* 0x00052e0008000100 */
[----:B------:R2:W1:Y:S01]  /*06f0*/  SYNCS.EXCH.64 URZ, [UR7+0x70], UR10 ;  /* 0x0000700a07ff75b2 */ /* 0x0004620008000100 */
[----:B------:R2:W1:Y:S02]  /*0700*/  SYNCS.EXCH.64 URZ, [UR7+0x78], UR10 ;  /* 0x0000780a07ff75b2 */ /* 0x0004640008000100 */
[----:B--2---:R-:W-:Y:S01]  /*0710*/  NOP ;  /* 0x0000000000007918 */ /* 0x004fe20000000000 */
.L_x_10:
[----:B------:R-:W-:Y:S01]  /*0720*/  NOP ;  /* 0x0000000000007918 */ /* 0x000fe20000000000 */
[----:B-1-34-:R-:W-:Y:S06]  /*0730*/  BAR.SYNC.DEFER_BLOCKING 0x0 ;  /* 0x0000000000007b1d */ /* 0x01afec0000010000 */
[----:B------:R-:W-:Y:S05]  /*0740*/  BRA.U UP4, `(.L_x_11) ;  /* 0x0000000104287547 */ /* 0x000fea000b800000 */
[----:B------:R-:W-:Y:S01]  /*0750*/  UMOV UR6, 0x400 ;  /* 0x0000040000067882 */ /* 0x000fe20000000000 */
[----:B------:R-:W-:Y:S01]  /*0760*/  UMOV UR5, 0x20 ;  /* 0x0000002000057882 */ /* 0x000fe20000000000 */
[----:B------:R-:W-:Y:S02]  /*0770*/  ULEA UR6, UR4, UR6, 0x18 ;  /* 0x0000000604067291 */ /* 0x000fe4000f8ec0ff */
[----:B------:R-:W-:-:S04]  /*0780*/  UIADD3 UR8, UPT, UPT, -UR5, 0x100000, URZ ;  /* 0x0010000005087890 */ /* 0x000fc8000fffe1ff */
[----:B------:R-:W-:Y:S02]  /*0790*/  USHF.L.U32 UR9, UR8, 0xb, URZ ;  /* 0x0000000b08097899 */ /* 0x000fe400080006ff */
[----:B------:R-:W-:Y:S01]  /*07a0*/  USHF.L.U32 UR8, UR8, 0x1, URZ ;  /* 0x0000000108087899 */ /* 0x000fe200080006ff */
[----:B------:R-:W-:Y:S01]  /*07b0*/  ELECT P0, URZ, PT ;  /* 0x0000000000ff782f */ /* 0x000fe20003800000 */
[----:B------:R-:W1:Y:S10]  /*07c0*/  FENCE.VIEW.ASYNC.S ;  /* 0x00000000000073c6 */ /* 0x000e740000000000 */
[----:B-1----:R1:W2:Y:S01]  /*07d0*/  SYNCS.EXCH.64 URZ, [UR6+0x80], UR8 ;  /* 0x0000800806ff75b2 */ /* 0x0022a20008000100 */
[----:B------:R-:W-:Y:S01]  /*07e0*/  NOP ;  /* 0x0000000000007918 */ /* 0x000fe20000000000 */
.L_x_11:
[----:B------:R-:W-:Y:S01]  /*07f0*/  NOP ;  /* 0x0000000000007918 */ /* 0x000fe20000000000 */
[----:B------:R-:W-:Y:S05]  /*0800*/  BRA.U !UP3, `(.L_x_12) ;  /* 0x000000010b087547 */ /* 0x000fea000b800000 */
[----:B--2---:R-:W-:Y:S01]  /*0810*/  UCGABAR_ARV ;  /* 0x00000000000079c7 */ /* 0x004fe20008000000 */
[----:B------:R-:W-:Y:S05]  /*0820*/  BRA `(.L_x_13) ;  /* 0x0000000000047947 */ /* 0x000fea0003800000 */
.L_x_12:
[----:B--2---:R-:W-:Y:S01]  /*0830*/  NOP ;  /* 0x0000000000007918 */ /* 0x004fe20000000000 */
.L_x_13:
[----:B------:R-:W-:Y:S01]  /*0840*/  USHF.L.U32 UR21, UR23, 0x7, URZ ;  /* 0x0000000717157899 */ /* 0x000fe200080006ff */
[----:B------:R-:W-:Y:S05]  /*0850*/  BRA.U !UP3, `(.L_x_14) ;  /* 0x000000010b0c7547 */ /* 0x000fea000b800000 */
[----:B------:R-:W-:Y:S01]  /*0860*/  UCGABAR_WAIT ;  /* 0x0000000000007dc7 */ /* 0x000fe20008000000 */
[----:B------:R-:W-:Y:S01]  /*0870*/  CCTL.IVALL ;  /* 0x00000000ff00798f */ /* 0x000fe20002000000 */
[----:B------:R-:W-:Y:S05]  /*0880*/  BRA `(.L_x_15) ;  /* 0x0000000000047947 */ /* 0x000fea0003800000 */
.L_x_14:
[----:B------:R-:W-:Y:S06]  /*0890*/  BAR.SYNC.DEFER_BLOCKING 0x0 ;  /* 0x0000000000007b1d */ /* 0x000fec0000010000 */
.L_x_15:
[----:B------:R-:W-:Y:S01]  /*08a0*/  ISETP.NE.AND P0, PT, R122, 0x6, PT ;  /* 0x000000067a00780c */ /* 0x000fe20003f05270 */
[----:B------:R-:W2:-:S12]  /*08b0*/  LDCU.64 UR30, c[0x0][0x358] ;  /* 0x00006b00ff1e77ac */ /* 0x000e980008000a00 */
[----:B------:R-:W-:Y:S05]  /*08c0*/  @P0 BRA `(.L_x_16) ;  /* 0x0000000800b80947 */ /* 0x000fea0003800000 */
[----:B------:R-:W-:Y:S01]  /*08d0*/  LOP3.LUT R0, R106, 0x1f, RZ, 0xc0, !PT ;  /* 0x0000001f6a007812 */ /* 0x000fe200078ec0ff */
[----:B------:R-:W-:Y:S01]  /*08e0*/  IMAD.MOV.U32 R19, RZ, RZ, 0x7fffffff ;  /* 0x7fffffffff137424 */ /* 0x000fe200078e00ff */
[----:B-1----:R-:W1:Y:S01]  /*08f0*/  S2UR UR9, SR_CTAID.Z ;  /* 0x00000000000979c3 */ /* 0x002e620000002700 */
[----:B------:R-:W1:Y:S01]  /*0900*/  LDCU.64 UR6, c[0x0][0x760] ;  /* 0x0000ec00ff0677ac */ /* 0x000e620008000a00 */
[C---:B------:R-:W-:Y:S01]  /*0910*/  ISETP.GT.U32.AND P0, PT, R0.reuse, 0x7, PT ;  /* 0x000000070000780c */ /* 0x040fe20003f04070 */
[----:B------:R-:W3:Y:S01]  /*0920*/  LDCU.U8 UR8, c[0x0][0x768] ;  /* 0x0000ed00ff0877ac */ /* 0x000ee20008000000 */
[----:B------:R-:W4:Y:S01]  /*0930*/  LDCU.U8 UR10, c[0x0][0x769] ;  /* 0x0000ed20ff0a77ac */ /* 0x000f220008000000 */
[----:B------:R-:W5:Y:S10]  /*0940*/  LDCU UR14, c[0x0][0x770] ;  /* 0x0000ee00ff0e77ac */ /* 0x000f740008000800 */
[----:B------:R-:W2:Y:S02]  /*0950*/  @!P0 LDC.64 R2, c[0x0][0x748] ;  /* 0x0001d200ff028b82 */ /* 0x000ea40000000a00 */
[----:B--2---:R-:W-:-:S05]  /*0960*/  @!P0 IMAD.WIDE.U32 R2, R0, 0x4, R2 ;  /* 0x0000000400028825 */ /* 0x004fca00078e0002 */
[----:B------:R-:W2:Y:S01]  /*0970*/  @!P0 LDG.E R19, desc[UR30][R2.64] ;  /* 0x0000001e02138981 */ /* 0x000ea2000c1e1900 */
[----:B-1----:R-:W-:Y:S01]  /*0980*/  UIMAD.WIDE.U32 UR4, UR9, UR7, URZ ;  /* 0x00000007090472a5 */ /* 0x002fe2000f8e00ff */
[----:B------:R-:W-:Y:S01]  /*0990*/  HFMA2 R0, -RZ, RZ, 0, 5.9604644775390625e-08 ;  /* 0x00000001ff007431 */ /* 0x000fe200000001ff */
[----:B------:R-:W-:Y:S01]  /*09a0*/  UISETP.GT.U32.AND UP0, UPT, UR9, 0xff, UPT ;  /* 0x000000ff0900788c */ /* 0x000fe2000bf04070 */
[----:B------:R-:W-:-:S04]  /*09b0*/  IMAD.MOV.U32 R10, RZ, RZ, RZ ;  /* 0x000000ffff0a7224 */ /* 0x000fc800078e00ff */
[----:B------:R-:W-:Y:S02]  /*09c0*/  UMOV UR11, UR5 ;  /* 0x00000005000b7c82 */ /* 0x000fe40008000000 */
[----:B------:R-:W-:Y:S02]  /*09d0*/  UIADD3 UR7, UPT, UPT, -UR11, UR9, URZ ;  /* 0x000000090b077290 */ /* 0x000fe4000fffe1ff */
[----:B------:R-:W1:Y:S02]  /*09e0*/  LDCU.64 UR4, c[0x0][0x778] ;  /* 0x0000ef00ff0477ac */ /* 0x000e640008000a00 */
[----:B---3--:R-:W-:-:S04]  /*09f0*/  USHF.R.U32.HI UR7, URZ, UR8, UR7 ;  /* 0x00000008ff077299 */ /* 0x008fc80008011607 */
[----:B------:R-:W-:-:S04]  /*0a00*/  UIADD3 UR11, UPT, UPT, UR11, UR7, URZ ;  /* 0x000000070b0b7290 */ /* 0x000fc8000fffe0ff */
[----:B----4-:R-:W-:-:S03]  /*0a10*/  USHF.R.U32.HI UR11, URZ, UR10, UR11 ;  /* 0x0000000aff0b7299 */ /* 0x010fc6000801160b */
[----:B------:R-:W3:Y:S01]  /*0a20*/  LDCU.U8 UR7, c[0x0][0x780] ;  /* 0x0000f000ff0777ac */ /* 0x000ee20008000000 */
[----:B------:R-:W-:-:S04]  /*0a30*/  UIADD3 UR11, UPT, UPT, -UR11, URZ, URZ ;  /* 0x000000ff0b0b7290 */ /* 0x000fc8000fffe1ff */
[----:B------:R-:W-:-:S04]  /*0a40*/  UIMAD UR6, UR11, UR6, UR9 ;  /* 0x000000060b0672a4 */ /* 0x000fc8000f8e0209 */
[----:B-1----:R-:W-:-:S03]  /*0a50*/  UIMAD.WIDE.U32 UR12, UR6, UR5, URZ ;  /* 0x00000005060c72a5 */ /* 0x002fc6000f8e00ff */
[----:B------:R-:W1:Y:S04]  /*0a60*/  LDCU.U8 UR11, c[0x0][0x781] ;  /* 0x0000f020ff0b77ac */ /* 0x000e680008000000 */
[----:B------:R-:W-:Y:S02]  /*0a70*/  UMOV UR5, UR13 ;  /* 0x0000000d00057c82 */ /* 0x000fe40008000000 */
[----:B------:R-:W-:Y:S02]  /*0a80*/  UIADD3 UR16, UPT, UPT, UR6, -UR5, URZ ;  /* 0x8000000506107290 */ /* 0x000fe4000fffe0ff */
[----:B------:R-:W4:Y:S02]  /*0a90*/  LDCU.U8 UR13, c[0x0][0x774] ;  /* 0x0000ee80ff0d77ac */ /* 0x000f240008000000 */
[----:B---3--:R-:W-:Y:S01]  /*0aa0*/  USHF.R.U32.HI UR16, URZ, UR7, UR16 ;  /* 0x00000007ff107299 */ /* 0x008fe20008011610 */
[----:B------:R-:W3:Y:S03]  /*0ab0*/  LDCU.U8 UR12, c[0x0][0x775] ;  /* 0x0000eea0ff0c77ac */ /* 0x000ee60008000000 */
[----:B------:R-:W-:Y:S01]  /*0ac0*/  UIADD3 UR16, UPT, UPT, UR5, UR16, URZ ;  /* 0x0000001005107290 */ /* 0x000fe2000fffe0ff */
[----:B------:R-:W3:Y:S03]  /*0ad0*/  LDCU UR5, c[0x0][0x76c] ;  /* 0x0000ed80ff0577ac */ /* 0x000ee60008000800 */
[----:B-1----:R-:W-:-:S04]  /*0ae0*/  USHF.R.U32.HI UR16, URZ, UR11, UR16 ;  /* 0x0000000bff107299 */ /* 0x002fc80008011610 */
[----:B-----5:R-:W-:-:S04]  /*0af0*/  UIMAD.WIDE.U32 UR14, UR16, UR14, URZ ;  /* 0x0000000e100e72a5 */ /* 0x020fc8000f8e00ff */
[----:B------:R-:W-:-:S04]  /*0b00*/  UIADD3 UR14, UPT, UPT, UR16, -UR15, URZ ;  /* 0x8000000f100e7290 */ /* 0x000fc8000fffe0ff */
[----:B----4-:R-:W-:-:S04]  /*0b10*/  USHF.R.U32.HI UR14, URZ, UR13, UR14 ;  /* 0x0000000dff0e7299 */ /* 0x010fc8000801160e */
[----:B------:R-:W-:-:S04]  /*0b20*/  UIADD3 UR14, UPT, UPT, UR15, UR14, URZ ;  /* 0x0000000e0f0e7290 */ /* 0x000fc8000fffe0ff */
[----:B---3--:R-:W-:-:S04]  /*0b30*/  USHF.R.U32.HI UR14, URZ, UR12, UR14 ;  /* 0x0000000cff0e7299 */ /* 0x008fc8000801160e */
[----:B------:R-:W-:-:S04]  /*0b40*/  UIADD3 UR14, UPT, UPT, -UR14, URZ, URZ ;  /* 0x000000ff0e0e7290 */ /* 0x000fc8000fffe1ff */
[----:B------:R-:W-:Y:S02]  /*0b50*/  UIMAD UR5, UR14, UR5, UR16 ;  /* 0x000000050e0572a4 */ /* 0x000fe4000f8e0210 */
[----:B------:R-:W-:Y:S02]  /*0b60*/  UIADD3 UR16, UPT, UPT, -UR16, URZ, URZ ;  /* 0x000000ff10107290 */ /* 0x000fe4000fffe1ff */
[----:B------:R-:W-:Y:S02]  /*0b70*/  UIADD3 UR5, UPT, UPT, UR5, UR5, URZ ;  /* 0x0000000505057290 */ /* 0x000fe4000fffe0ff */
[----:B------:R-:W-:Y:S02]  /*0b80*/  UIMAD UR4, UR16, UR4, UR6 ;  /* 0x00000004100472a4 */ /* 0x000fe4000f8e0206 */
[----:B------:R-:W-:-:S04]  /*0b90*/  ULOP3.LUT UR5, UR5, UR23, URZ, 0xfc, !UPT ;  /* 0x0000001705057292 */ /* 0x000fc8000f8efcff */
[----:B------:R-:W-:Y:S02]  /*0ba0*/  MOV R5, UR4 ;  /* 0x0000000400057c02 */ /* 0x000fe40008000f00 */
[----:B------:R-:W-:Y:S01]  /*0bb0*/  IMAD.U32 R4, RZ, RZ, UR5 ;  /* 0x00000005ff047e24 */ /* 0x000fe2000f8e00ff */
[----:B--2---:R1:W2:Y:S01]  /*0bc0*/  SHFL.IDX PT, R2, R19, 0x7, 0x1f ;  /* 0x00e01f0013027f89 */ /* 0x0042a200000e0000 */
[----:B------:R-:W-:Y:S05]  /*0bd0*/  BRA.U UP0, `(.L_x_17) ;  /* 0x0000000500807547 */ /* 0x000fea000b800000 */
[----:B------:R-:W3:Y:S01]  /*0be0*/  LDC R7, c[0x0][0x374] ;  /* 0x0000dd00ff077b82 */ /* 0x000ee20000000800 */
[----:B--2---:R-:W-:Y:S01]  /*0bf0*/  SHF.R.S32.HI R3, RZ, 0x1f, R2 ;  /* 0x0000001fff037819 */ /* 0x004fe20000011402 */
[----:B------:R-:W-:Y:S02]  /*0c00*/  IMAD.U32 R18, RZ, RZ, UR9 ;  /* 0x00000009ff127e24 */ /* 0x000fe4000f8e00ff */
[----:B------:R-:W-:Y:S01]  /*0c10*/  IMAD.MOV.U32 R10, RZ, RZ, RZ ;  /* 0x000000ffff0a7224 */ /* 0x000fe200078e00ff */
[----:B------:R-:W-:Y:S01]  /*0c20*/  LEA.HI R16, R3, R2, RZ, 0x8 ;  /* 0x0000000203107211 */ /* 0x000fe200078f40ff */
[----:B------:R-:W-:Y:S02]  /*0c30*/  IMAD.MOV.U32 R15, RZ, RZ, RZ ;  /* 0x000000ffff0f7224 */ /* 0x000fe400078e00ff */
[----:B------:R-:W3:Y:S01]  /*0c40*/  LDC R6, c[0x0][0x370] ;  /* 0x0000dc00ff067b82 */ /* 0x000ee20000000800 */
[----:B------:R-:W-:Y:S02]  /*0c50*/  LOP3.LUT R3, R16, 0xffffff00, RZ, 0xc0, !PT ;  /* 0xffffff0010037812 */ /* 0x000fe400078ec0ff */
[----:B------:R-:W-:-:S02]  /*0c60*/  SHF.R.S32.HI R0, RZ, 0x8, R16 ;  /* 0x00000008ff007819 */ /* 0x000fc40000011410 */
[----:B------:R-:W-:Y:S02]  /*0c70*/  ISETP.NE.AND P0, PT, R2, R3, PT ;  /* 0x000000030200720c */ /* 0x000fe40003f05270 */
[----:B------:R-:W-:Y:S01]  /*0c80*/  LEA.HI.SX32 R16, R16, 0xffffffff, 0x18 ;  /* 0xffffffff10107811 */ /* 0x000fe200078fc2ff */
[----:B------:R-:W2:Y:S01]  /*0c90*/  LDC R17, c[0x0][0x378] ;  /* 0x0000de00ff117b82 */ /* 0x000ea20000000800 */
[----:B------:R-:W-:-:S07]  /*0ca0*/  ISETP.LT.AND P0, PT, R2, RZ, P0 ;  /* 0x000000ff0200720c */ /* 0x000fce0000701270 */
[----:B------:R-:W4:Y:S06]  /*0cb0*/  LDC R12, c[0x0][0x770] ;  /* 0x0001dc00ff0c7b82 */ /* 0x000f2c0000000800 */
[----:B------:R-:W-:Y:S02]  /*0cc0*/  @!P0 IMAD.MOV R16, RZ, RZ, R0 ;  /* 0x000000ffff108224 */ /* 0x000fe400078e0200 */
[----:B------:R-:W1:Y:S01]  /*0cd0*/  LDC R11, c[0x0][0x76c] ;  /* 0x0001db00ff0b7b82 */ /* 0x000e620000000800 */
[----:B---3--:R-:W-:Y:S02]  /*0ce0*/  IMAD R6, R7, R6, RZ ;  /* 0x0000000607067224 */ /* 0x008fe400078e02ff */
[----:B------:R-:W-:-:S05]  /*0cf0*/  IMAD.MOV.U32 R0, RZ, RZ, 0x1 ;  /* 0x00000001ff007424 */ /* 0x000fca00078e00ff */
[----:B------:R-:W3:Y:S01]  /*0d00*/  LDC.64 R8, c[0x0][0x760] ;  /* 0x0001d800ff087b82 */ /* 0x000ee20000000a00 */
[----:B--2---:R-:W-:Y:S02]  /*0d10*/  IMAD R17, R6, R17, RZ ;  /* 0x0000001106117224 */ /* 0x004fe400078e02ff */
[----:B------:R-:W-:-:S03]  /*0d20*/  IMAD.MOV.U32 R6, RZ, RZ, -0x1 ;  /* 0xffffffffff067424 */ /* 0x000fc600078e00ff */
[----:B------:R-:W-:Y:S02]  /*0d30*/  LEA.HI R17, R17, R17, RZ, 0x1 ;  /* 0x0000001111117211 */ /* 0x000fe400078f08ff */
[----:B------:R-:W2:Y:S02]  /*0d40*/  LDC.64 R2, c[0x0][0x778] ;  /* 0x0001de00ff027b82 */ /* 0x000ea40000000a00 */
[----:B----4-:R-:W-:-:S07]  /*0d50*/  SHF.R.S32.HI R17, RZ, 0x1, R17 ;  /* 0x00000001ff117819 */ /* 0x010fce0000011411 */
.L_x_22:
[----:B------:R-:W-:-:S04]  /*0d60*/  LEA.HI R13, R4, R4, RZ, 0x1 ;  /* 0x00000004040d7211 */ /* 0x000fc800078f08ff */
[----:B------:R-:W-:Y:S02]  /*0d70*/  LOP3.LUT R7, R13, 0xfffffffe, RZ, 0xc0, !PT ;  /* 0xfffffffe0d077812 */ /* 0x000fe400078ec0ff */
[----:B------:R-:W-:Y:S02]  /*0d80*/  SHF.R.S32.HI R13, RZ, 0x1, R13 ;  /* 0x00000001ff0d7819 */ /* 0x000fe4000001140d */
[----:B------:R-:W-:-:S03]  /*0d90*/  ISETP.NE.AND P0, PT, R4, R7, PT ;  /* 0x000000070400720c */ /* 0x000fc60003f05270 */
[----:B------:R-:W-:Y:S01]  /*0da0*/  VIADD R7, R13, 0xffffffff ;  /* 0xffffffff0d077836 */ /* 0x000fe20000000000 */
[----:B------:R-:W-:-:S13]  /*0db0*/  ISETP.LT.AND P0, PT, R4, RZ, P0 ;  /* 0x000000ff0400720c */ /* 0x000fda0000701270 */
[----:B------:R-:W-:-:S05]  /*0dc0*/  @!P0 IMAD.MOV R7, RZ, RZ, R13 ;  /* 0x000000ffff078224 */ /* 0x000fca00078e020d */
[----:B------:R-:W-:-:S13]  /*0dd0*/  ISETP.GE.AND P0, PT, R7, R16, PT ;  /* 0x000000100700720c */ /* 0x000fda0003f06270 */
[----:B------:R-:W-:Y:S05]  /*0de0*/  @P0 BRA `(.L_x_18) ;  /* 0x0000000000940947 */ /* 0x000fea0003800000 */
[----:B------:R-:W-:-:S04]  /*0df0*/  SHF.L.U32 R14, R7, 0x8, RZ ;  /* 0x00000008070e7819 */ /* 0x000fc800000006ff */
[----:B------:R-:W-:-:S13]  /*0e00*/  ISETP.GE.AND P0, PT, R14, R15, PT ;  /* 0x0000000f0e00720c */ /* 0x000fda0003f06270 */
[----:B------:R-:W-:Y:S05]  /*0e10*/  @!P0 BRA `(.L_x_19) ;  /* 0x0000000000388947 */ /* 0x000fea0003800000 */
[----:B------:R-:W-:Y:S01]  /*0e20*/  VIADD R7, R6, 0x1 ;  /* 0x0000000106077836 */ /* 0x000fe20000000000 */
[----:B------:R-:W-:-:S04]  /*0e30*/  MOV R6, 0xffffffff ;  /* 0xffffffff00067802 */ /* 0x000fc80000000f00 */
[----:B------:R-:W-:-:S13]  /*0e40*/  ISETP.GT.U32.AND P0, PT, R7, 0x1f, PT ;  /* 0x0000001f0700780c */ /* 0x000fda0003f04070 */
[----:B------:R-:W-:Y:S05]  /*0e50*/  @P0 BRA `(.L_x_20) ;  /* 0x0000000000240947 */ /* 0x000fea0003800000 */
[----:B------:R-:W-:Y:S01]  /*0e60*/  ISETP.GT.AND P0, PT, R19, R14, PT ;  /* 0x0000000e1300720c */ /* 0x000fe20003f04270 */
[----:B------:R-:W-:-:S05]  /*0e70*/  IMAD.MOV.U32 R6, RZ, RZ, -0x1 ;  /* 0xffffffffff067424 */ /* 0x000fca00078e00ff */
[----:B------:R-:W-:-:S07]  /*0e80*/  SHF.L.U32 R7, R6, R7, RZ ;  /* 0x0000000706077219 */ /* 0x000fce00000006ff */
[----:B------:R-:W-:-:S04]  /*0e90*/  VOTE.ANY R6, PT, P0 ;  /* 0x0000000000067806 */ /* 0x000fc800000e0100 */
[----:B------:R-:W-:-:S05]  /*0ea0*/  LOP3.LUT P0, R7, R6, RZ, R7, 0xa0, !PT ;  /* 0x000000ff06077212 */ /* 0x000fca000780a007 */
[----:B------:R-:W-:-:S05]  /*0eb0*/  VIADD R6, R7, 0xffffffff ;  /* 0xffffffff07067836 */ /* 0x000fca0000000000 */
[----:B------:R-:W-:-:S04]  /*0ec0*/  LOP3.LUT R7, R7, R6, RZ, 0xc, !PT ;  /* 0x0000000607077212 */ /* 0x000fc800078e0cff */
[----:B------:R-:W4:Y:S02]  /*0ed0*/  POPC R6, R7 ;  /* 0x0000000700067309 */ /* 0x000f240000000000 */
[----:B----4-:R-:W-:-:S07]  /*0ee0*/  SEL R6, R6, 0xffffffff, P0 ;  /* 0xffffffff06067807 */ /* 0x010fce0000000000 */
.L_x_20:
[----:B------:R4:W3:Y:S02]  /*0ef0*/  SHFL.IDX PT, R15, R19, R6, 0x1f ;  /* 0x00001f06130f7589 */ /* 0x0008e400000e0000 */
.L_x_19:
[----:B------:R-:W5:Y:S01]  /*0f00*/  S2R R13, SR_CgaCtaId ;  /* 0x00000000000d7919 */ /* 0x000f620000008800 */
[----:B------:R-:W-:Y:S01]  /*0f10*/  MOV R14, 0x400 ;  /* 0x00000400000e7802 */ /* 0x000fe20000000f00 */
[----:B------:R-:W-:-:S03]  /*0f20*/  IMAD.U32 R21, R0, -0x80000000, RZ ;  /* 0x8000000000157824 */ /* 0x000fc600078e00ff */
[----:B-----5:R-:W-:-:S05]  /*0f30*/  LEA R13, R13, R14, 0x18 ;  /* 0x0000000e0d0d7211 */ /* 0x020fca00078ec0ff */
[----:B------:R-:W-:-:S04]  /*0f40*/  IMAD R14, R10, 0x8, R13 ;  /* 0x000000080a0e7824 */ /* 0x000fc800078e020d */
[----:B------:R-:W5:Y:S02]  /*0f50*/  SYNCS.PHASECHK.TRANS64.TRYWAIT P0, [R14+URZ+0x70], R21 ;  /* 0x000070150e0075a7 */ /* 0x000f6400080011ff */
[----:B-----5:R-:W-:Y:S05]  /*0f60*/  @!P0 BRA `(.L_x_21) ;  /* 0x00000044009c8947 */ /* 0x020fea0003800000 */
.L_x_88:
[----:B------:R-:W-:Y:S01]  /*0f70*/  ELECT P0, URZ, PT ;  /* 0x0000000000ff782f */ /* 0x000fe20003800000 */
[----:B------:R-:W-:-:S12]  /*0f80*/  IMAD.MOV.U32 R7, RZ, RZ, 0x1 ;  /* 0x00000001ff077424 */ /* 0x000fd800078e00ff */
[C---:B------:R-:W-:Y:S02]  /*0f90*/  @P0 IMAD R13, R10.reuse, 0x10, R13 ;  /* 0x000000100a0d0824 */ /* 0x040fe400078e020d */
[----:B------:R-:W-:-:S03]  /*0fa0*/  VIADD R10, R10, 0x1 ;  /* 0x000000010a0a7836 */ /* 0x000fc60000000000 */
[----:B------:R4:W-:Y:S02]  /*0fb0*/  @P0 STS.128 [R13+0x30810], R4 ;  /* 0x030810040d000388 */ /* 0x0009e40000000c00 */
[----:B------:R-:W-:Y:S01]  /*0fc0*/  ISETP.NE.AND P0, PT, R10, 0x2, PT ;  /* 0x000000020a00780c */ /* 0x000fe20003f05270 */
[----:B------:R5:W-:Y:S06]  /*0fd0*/  MEMBAR.ALL.CTA ;  /* 0x0000000000007992 */ /* 0x000bec0000008000 */
[----:B-----5:R-:W5:Y:S01]  /*0fe0*/  FENCE.VIEW.ASYNC.S ;  /* 0x00000000000073c6 */ /* 0x020f620000000000 */
[----:B----4-:R-:W-:-:S02]  /*0ff0*/  SEL R21, RZ, 0x1, P0 ;  /* 0x00000001ff157807 */ /* 0x010fc40000000000 */
[----:B------:R-:W-:Y:S02]  /*1000*/  SEL R10, R10, RZ, P0 ;  /* 0x000000ff0a0a7207 */ /* 0x000fe40000000000 */
[----:B------:R-:W-:Y:S01]  /*1010*/  LOP3.LUT R0, R0, R21, RZ, 0x3c, !PT ;  /* 0x0000001500007212 */ /* 0x000fe200078e3cff */
[----:B-----5:R-:W-:Y:S06]  /*1020*/  BAR.SYNC.DEFER_BLOCKING 0x4, 0x20 ;  /* 0x0100800000007b1d */ /* 0x020fec0000010000 */
[----:B------:R4:W-:Y:S02]  /*1030*/  SYNCS.ARRIVE.TRANS64.ART0 RZ, [R14+URZ+0x60], R7 ;  /* 0x000060070eff79a7 */ /* 0x0009e400085000ff */
.L_x_18:
[----:B------:R-:W-:-:S04]  /*1040*/  IMAD.IADD R18, R17, 0x1, R18 ;  /* 0x0000000111127824 */ /* 0x000fc800078e0212 */
[C---:B---3--:R-:W-:Y:S01]  /*1050*/  IMAD.HI.U32 R5, R18.reuse, R9, RZ ;  /* 0x0000000912057227 */ /* 0x048fe200078e00ff */
[----:B------:R-:W-:-:S04]  /*1060*/  ISETP.GE.AND P0, PT, R18, 0x100, PT ;  /* 0x000001001200780c */ /* 0x000fc80003f06270 */
[----:B------:R-:W-:-:S04]  /*1070*/  IADD3 R4, PT, PT, R18, -R5, RZ ;  /* 0x8000000512047210 */ /* 0x000fc80007ffe0ff */
[----:B------:R-:W-:-:S05]  /*1080*/  SHF.R.U32.HI R4, RZ, UR8, R4 ;  /* 0x00000008ff047c19 */ /* 0x000fca0008011604 */
[----:B------:R-:W-:-:S05]  /*1090*/  IMAD.IADD R5, R5, 0x1, R4 ;  /* 0x0000000105057824 */ /* 0x000fca00078e0204 */
[----:B------:R-:W-:-:S04]  /*10a0*/  SHF.R.U32.HI R5, RZ, UR10, R5 ;  /* 0x0000000aff057c19 */ /* 0x000fc80008011605 */
[----:B------:R-:W-:-:S05]  /*10b0*/  IADD3 R5, PT, PT, -R5, RZ, RZ ;  /* 0x000000ff05057210 */ /* 0x000fca0007ffe1ff */
[----:B----4-:R-:W-:-:S04]  /*10c0*/  IMAD R14, R8, R5, R18 ;  /* 0x00000005080e7224 */ /* 0x010fc800078e0212 */
[----:B--2---:R-:W-:-:S04]  /*10d0*/  IMAD.HI.U32 R5, R14, R3, RZ ;  /* 0x000000030e057227 */ /* 0x004fc800078e00ff */
[----:B------:R-:W-:-:S05]  /*10e0*/  IMAD.IADD R4, R14, 0x1, -R5 ;  /* 0x000000010e047824 */ /* 0x000fca00078e0a05 */
[----:B------:R-:W-:-:S04]  /*10f0*/  SHF.R.U32.HI R4, RZ, UR7, R4 ;  /* 0x00000007ff047c19 */ /* 0x000fc80008011604 */
[----:B------:R-:W-:-:S04]  /*1100*/  IADD3 R5, PT, PT, R5, R4, RZ ;  /* 0x0000000405057210 */ /* 0x000fc80007ffe0ff */
[----:B------:R-:W-:-:S05]  /*1110*/  SHF.R.U32.HI R5, RZ, UR11, R5 ;  /* 0x0000000bff057c19 */ /* 0x000fca0008011605 */
[----:B------:R-:W-:-:S04]  /*1120*/  IMAD.HI.U32 R7, R5, R12, RZ ;  /* 0x0000000c05077227 */ /* 0x000fc800078e00ff */
[----:B------:R-:W-:-:S05]  /*1130*/  IMAD.IADD R4, R5, 0x1, -R7 ;  /* 0x0000000105047824 */ /* 0x000fca00078e0a07 */
[----:B------:R-:W-:-:S04]  /*1140*/  SHF.R.U32.HI R4, RZ, UR13, R4 ;  /* 0x0000000dff047c19 */ /* 0x000fc80008011604 */
[----:B------:R-:W-:-:S04]  /*1150*/  IADD3 R4, PT, PT, R7, R4, RZ ;  /* 0x0000000407047210 */ /* 0x000fc80007ffe0ff */
[----:B------:R-:W-:-:S05]  /*1160*/  SHF.R.U32.HI R4, RZ, UR12, R4 ;  /* 0x0000000cff047c19 */ /* 0x000fca0008011604 */
[----:B------:R-:W-:-:S04]  /*1170*/  IMAD.MOV R4, RZ, RZ, -R4 ;  /* 0x000000ffff047224 */ /* 0x000fc800078e0a04 */
[----:B-1----:R-:W-:Y:S01]  /*1180*/  IMAD R4, R11, R4, R5 ;  /* 0x000000040b047224 */ /* 0x002fe200078e0205 */
[----:B------:R-:W-:-:S03]  /*1190*/  IADD3 R5, PT, PT, -R5, RZ, RZ ;  /* 0x000000ff05057210 */ /* 0x000fc60007ffe1ff */
[----:B------:R-:W-:Y:S02]  /*11a0*/  IMAD.IADD R4, R4, 0x1, R4 ;  /* 0x0000000104047824 */ /* 0x000fe400078e0204 */
[----:B------:R-:W-:-:S03]  /*11b0*/  IMAD R5, R2, R5, R14 ;  /* 0x0000000502057224 */ /* 0x000fc600078e020e */
[----:B------:R-:W-:Y:S01]  /*11c0*/  LOP3.LUT R4, R4, UR23, RZ, 0xfc, !PT ;  /* 0x0000001704047c12 */ /* 0x000fe2000f8efcff */
[----:B------:R-:W-:Y:S06]  /*11d0*/  @!P0 BRA `(.L_x_22) ;  /* 0xfffffff800e08947 */ /* 0x000fec000383ffff */
.L_x_17:
[----:B------:R-:W3:Y:S01]  /*11e0*/  S2UR UR4, SR_CgaCtaId ;  /* 0x00000000000479c3 */ /* 0x000ee20000008800 */
[----:B------:R-:W-:Y:S01]  /*11f0*/  UMOV UR5, 0x400 ;  /* 0x0000040000057882 */ /* 0x000fe20000000000 */
[----:B------:R-:W-:Y:S01]  /*1200*/  IMAD.U32 R6, R0, -0x80000000, RZ ;  /* 0x8000000000067824 */ /* 0x000fe200078e00ff */
[C---:B------:R-:W-:Y:S01]  /*1210*/  ISETP.NE.AND P0, PT, R10.reuse, 0x1, PT ;  /* 0x000000010a00780c */ /* 0x040fe20003f05270 */
[----:B------:R-:W-:-:S05]  /*1220*/  VIADD R3, R10, 0x2 ;  /* 0x000000020a037836 */ /* 0x000fca0000000000 */
[----:B------:R-:W-:Y:S01]  /*1230*/  SEL R3, R3, 0x1, P0 ;  /* 0x0000000103037807 */ /* 0x000fe20000000000 */
[----:B---3--:R-:W-:-:S06]  /*1240*/  ULEA UR5, UR4, UR5, 0x18 ;  /* 0x0000000504057291 */ /* 0x008fcc000f8ec0ff */
[----:B--2---:R-:W-:-:S04]  /*1250*/  LEA R2, R10, UR5, 0x3 ;  /* 0x000000050a027c11 */ /* 0x004fc8000f8e18ff */
[----:B------:R-:W2:Y:S02]  /*1260*/  SYNCS.PHASECHK.TRANS64.TRYWAIT P1, [R2+URZ+0x70], R6 ;  /* 0x00007006020075a7 */ /* 0x000ea400080211ff */
[----:B--2---:R-:W-:Y:S05]  /*1270*/  @!P1 BRA `(.L_x_23) ;  /* 0x0000004000f09947 */ /* 0x004fea0003800000 */
.L_x_90:
[----:B------:R-:W-:Y:S02]  /*1280*/  ELECT P2, URZ, PT ;  /* 0x0000000000ff782f */ /* 0x000fe40003840000 */
[C---:B------:R-:W-:Y:S01]  /*1290*/  ISETP.NE.AND P0, PT, R3.reuse, 0x2, PT ;  /* 0x000000020300780c */ /* 0x040fe20003f05270 */
[----:B--2---:R-:W-:Y:S02]  /*12a0*/  IMAD.MOV.U32 R7, RZ, RZ, RZ ;  /* 0x000000ffff077224 */ /* 0x004fe400078e00ff */
[----:B------:R-:W-:Y:S01]  /*12b0*/  IMAD.MOV.U32 R11, RZ, RZ, 0x1 ;  /* 0x00000001ff0b7424 */ /* 0x000fe200078e00ff */
[----:B------:R-:W-:Y:S02]  /*12c0*/  ISETP.EQ.XOR P1, PT, R10, 0x1, !P0 ;  /* 0x000000010a00780c */ /* 0x000fe40004722a70 */
[----:B------:R-:W-:Y:S02]  /*12d0*/  SEL R3, R3, RZ, P0 ;  /* 0x000000ff03037207 */ /* 0x000fe40000000000 */
[----:B------:R-:W-:-:S02]  /*12e0*/  SEL R9, RZ, 0x1, !P1 ;  /* 0x00000001ff097807 */ /* 0x000fc40004800000 */
[----:B------:R-:W-:Y:S02]  /*12f0*/  LEA R3, R3, UR5, 0x3 ;  /* 0x0000000503037c11 */ /* 0x000fe4000f8e18ff */
[----:B------:R-:W-:Y:S01]  /*1300*/  @P2 LEA R10, R10, UR5, 0x4 ;  /* 0x000000050a0a2c11 */ /* 0x000fe2000f8e20ff */
[----:B------:R-:W-:Y:S01]  /*1310*/  @P2 IMAD.MOV.U32 R6, RZ, RZ, -0x1 ;  /* 0xffffffffff062424 */ /* 0x000fe200078e00ff */
[----:B------:R-:W-:-:S04]  /*1320*/  LOP3.LUT R9, R0, R9, RZ, 0x3c, !PT ;  /* 0x0000000900097212 */ /* 0x000fc800078e3cff */
[----:B------:R3:W-:Y:S01]  /*1330*/  @P2 STS.128 [R10+0x30810], R4 ;  /* 0x030810040a002388 */ /* 0x0007e20000000c00 */
[----:B------:R-:W-:Y:S01]  /*1340*/  IMAD.U32 R8, R9, -0x80000000, RZ ;  /* 0x8000000009087824 */ /* 0x000fe200078e00ff */
[----:B------:R2:W-:Y:S06]  /*1350*/  MEMBAR.ALL.CTA ;  /* 0x0000000000007992 */ /* 0x0005ec0000008000 */
[----:B--2---:R-:W2:Y:S02]  /*1360*/  FENCE.VIEW.ASYNC.S ;  /* 0x00000000000073c6 */ /* 0x004ea40000000000 */
[----:B--2---:R-:W-:Y:S06]  /*1370*/  BAR.SYNC.DEFER_BLOCKING 0x4, 0x20 ;  /* 0x0100800000007b1d */ /* 0x004fec0000010000 */
[----:B------:R3:W-:Y:S01]  /*1380*/  SYNCS.ARRIVE.TRANS64.ART0 RZ, [R2+URZ+0x60], R11 ;  /* 0x0000600b02ff79a7 */ /* 0x0007e200085000ff */
[----:B------:R-:W2:Y:S02]  /*1390*/  SYNCS.PHASECHK.TRANS64.TRYWAIT P0, [R3+URZ+0x70], R8 ;  /* 0x00007008030075a7 */ /* 0x000ea400080011ff */
[----:B--23--:R-:W-:Y:S05]  /*13a0*/  @!P0 BRA `(.L_x_24) ;  /* 0x0000004000bc8947 */ /* 0x00cfea0003800000 */
.L_x_16:
[----:B------:R-:W-:Y:S01]  /*13b0*/  ISETP.NE.AND P0, PT, R122, 0x5, PT ;  /* 0x000000057a00780c */ /* 0x000fe20003f05270 */
[----:B------:R-:W-:-:S04]  /*13c0*/  ULEA.HI UR14, UR4, UR4, URZ, 0x1 ;  /* 0x00000004040e7291 */ /* 0x000fc8000f8f08ff */
[----:B------:R-:W-:-:S04]  /*13d0*/  ULOP3.LUT UR22, UR14, 0xfffffffe, URZ, 0xc0, !UPT ;  /* 0xfffffffe0e167892 */ /* 0x000fc8000f8ec0ff */
[----:B------:R-:W-:-:S04]  /*13e0*/  UIADD3 UR15, UPT, UPT, -UR22, UR4, URZ ;  /* 0x00000004160f7290 */ /* 0x000fc8000fffe1ff */
[----:B------:R-:W-:Y:S08]  /*13f0*/  @P0 BRA `(.L_x_25) ;  /* 0x0000000800380947 */ /* 0x000ff00003800000 */
[----:B------:R-:W-:Y:S02]  /*1400*/  UMOV UR34, 0x400 ;  /* 0x0000040000227882 */ /* 0x000fe40000000000 */
[----:B------:R-:W-:-:S09]  /*1410*/  ULEA UR34, UR4, UR34, 0x18 ;  /* 0x0000002204227291 */ /* 0x000fd2000f8ec0ff */
[----:B------:R-:W3:Y:S02]  /*1420*/  SYNCS.PHASECHK.TRANS64.TRYWAIT P0, [UR34+0x60], RZ ;  /* 0x000060ffff0075a7 */ /* 0x000ee40008001122 */
[----:B---3--:R-:W-:Y:S05]  /*1430*/  @!P0 BRA `(.L_x_26) ;  /* 0x0000004000b08947 */ /* 0x008fea0003800000 */
.L_x_93:
[----:B------:R-:W4:Y:S01]  /*1440*/  LDS.128 R4, [UR34+0x30810] ;  /* 0x03081022ff047984 */ /* 0x000f220008000c00 */
[----:B---3--:R-:W-:Y:S01]  /*1450*/  HFMA2 R0, -RZ, RZ, 0, 5.9604644775390625e-08 ;  /* 0x00000001ff007431 */ /* 0x008fe200000001ff */
[----:B------:R-:W-:Y:S01]  /*1460*/  UMOV UR37, 0x1 ;  /* 0x0000000100257882 */ /* 0x000fe20000000000 */
[----:B------:R-:W-:Y:S01]  /*1470*/  UMOV UR36, URZ ;  /* 0x000000ff00247c82 */ /* 0x000fe20008000000 */
[----:B------:R3:W-:Y:S06]  /*1480*/  MEMBAR.ALL.CTA ;  /* 0x0000000000007992 */ /* 0x0007ec0000008000 */
[----:B---3--:R-:W3:Y:S02]  /*1490*/  FENCE.VIEW.ASYNC.S ;  /* 0x00000000000073c6 */ /* 0x008ee40000000000 */
[----:B---3--:R3:W-:Y:S01]  /*14a0*/  SYNCS.ARRIVE.TRANS64.ART0 RZ, [UR34+0x70], R0 ;  /* 0x00007000ffff79a7 */ /* 0x0087e20008500022 */
[----:B----4-:R-:W-:-:S13]  /*14b0*/  ISETP.NE.AND P0, PT, R7, 0x1, PT ;  /* 0x000000010700780c */ /* 0x010fda0003f05270 */
[----:B---3--:R-:W-:Y:S05]  /*14c0*/  @P0 BRA `(.L_x_27) ;  /* 0x00000004009c0947 */ /* 0x008fea0003800000 */
[----:B------:R-:W-:Y:S01]  /*14d0*/  R2UR UR5, R4 ;  /* 0x00000000040572ca */ /* 0x000fe200000e0000 */
[----:B------:R-:W-:Y:S01]  /*14e0*/  IMAD.MOV.U32 R8, RZ, RZ, 0x1 ;  /* 0x00000001ff087424 */ /* 0x000fe200078e00ff */
[----:B------:R-:W-:Y:S01]  /*14f0*/  R2UR UR12, R5 ;  /* 0x00000000050c72ca */ /* 0x000fe200000e0000 */
[----:B------:R-:W-:Y:S01]  /*1500*/  IMAD.MOV.U32 R2, RZ, RZ, RZ ;  /* 0x000000ffff027224 */ /* 0x000fe200078e00ff */
[----:B------:R-:W-:Y:S01]  /*1510*/  R2UR UR28, R6 ;  /* 0x00000000061c72ca */ /* 0x000fe200000e0000 */
[----:B------:R-:W3:Y:S01]  /*1520*/  LDCU.64 UR46, c[0x0][0x348] ;  /* 0x00006900ff2e77ac */ /* 0x000ee20008000a00 */
[----:B------:R-:W-:Y:S01]  /*1530*/  UMOV UR37, 0x1 ;  /* 0x0000000100257882 */ /* 0x000fe20000000000 */
[----:B------:R-:W-:-:S12]  /*1540*/  UMOV UR36, URZ ;  /* 0x000000ff00247c82 */ /* 0x000fd80008000000 */
.L_x_33:
[----:B------:R-:W-:Y:S02]  /*1550*/  USHF.L.U32 UR4, UR37, 0x1f, URZ ;  /* 0x0000001f25047899 */ /* 0x000fe400080006ff */
[----:B-1----:R-:W-:Y:S02]  /*1560*/  ULEA UR6, UR36, UR34, 0x3 ;  /* 0x0000002224067291 */ /* 0x002fe4000f8e18ff */
[----:B---3--:R-:W-:Y:S02]  /*1570*/  UIADD3 UR42, UP2, UPT, UR46, 0xc0, URZ ;  /* 0x000000c02e2a7890 */ /* 0x008fe4000ff5e0ff */
[----:B------:R-:W-:Y:S01]  /*1580*/  MOV R0, UR4 ;  /* 0x0000000400007c02 */ /* 0x000fe20008000f00 */
[----:B------:R-:W-:Y:S02]  /*1590*/  ULEA.HI UR4, UR5, UR5, URZ, 0x1 ;  /* 0x0000000505047291 */ /* 0x000fe4000f8f08ff */
[----:B------:R-:W-:Y:S02]  /*15a0*/  UIADD3 UR44, UP3, UPT, UR46, 0x40, URZ ;  /* 0x000000402e2c7890 */ /* 0x000fe4000ff7e0ff */
[----:B------:R1:W3:Y:S01]  /*15b0*/  SYNCS.PHASECHK.TRANS64.TRYWAIT P1, [UR6+0x28], R0 ;  /* 0x00002800ff0075a7 */ /* 0x0002e20008021106 */
[----:B------:R-:W-:-:S02]  /*15c0*/  ULOP3.LUT UR6, UR4, 0xfffffffe, URZ, 0xc0, !UPT ;  /* 0xfffffffe04067892 */ /* 0x000fc4000f8ec0ff */
[----:B------:R-:W-:Y:S02]  /*15d0*/  USHF.R.S32.HI UR4, URZ, 0x1, UR4 ;  /* 0x00000001ff047899 */ /* 0x000fe40008011404 */
[----:B------:R-:W-:Y:S02]  /*15e0*/  UISETP.NE.AND UP4, UPT, UR5, UR6, UPT ;  /* 0x000000060500728c */ /* 0x000fe4000bf85270 */
[----:B------:R-:W-:Y:S02]  /*15f0*/  UIADD3 UR7, UPT, UPT, UR4, -0x1, URZ ;  /* 0xffffffff04077890 */ /* 0x000fe4000fffe0ff */
[----:B------:R-:W-:Y:S02]  /*1600*/  UISETP.LT.AND UP4, UPT, UR5, URZ, UP4 ;  /* 0x000000ff0500728c */ /* 0x000fe4000a781270 */
[----:B------:R-:W-:Y:S02]  /*1610*/  UIADD3 UR40, UP1, UPT, UR46, 0x140, URZ ;  /* 0x000001402e287890 */ /* 0x000fe4000ff3e0ff */
[----:B------:R-:W-:-:S02]  /*1620*/  UIADD3 UR38, UP0, UPT, UR46, 0x1c0, URZ ;  /* 0x000001c02e267890 */ /* 0x000fc4000ff1e0ff */
[----:B------:R-:W-:Y:S02]  /*1630*/  ULEA UR27, UR12, UR21, 0x8 ;  /* 0x000000150c1b7291 */ /* 0x000fe4000f8e40ff */
[----:B------:R-:W-:Y:S02]  /*1640*/  UIADD3.X UR43, UPT, UPT, URZ, UR47, URZ, UP2, !UPT ;  /* 0x0000002fff2b7290 */ /* 0x000fe400097fe4ff */
[----:B------:R-:W-:Y:S02]  /*1650*/  UIADD3 UR12, UPT, UPT, UR15, UR12, UR12 ;  /* 0x0000000c0f0c7290 */ /* 0x000fe4000fffe00c */
[----:B------:R-:W-:Y:S02]  /*1660*/  @!UP4 UIADD3 UR7, UPT, UPT, UR4, URZ, URZ ;  /* 0x000000ff0407c290 */ /* 0x000fe4000fffe0ff */
[----:B------:R-:W-:Y:S02]  /*1670*/  UIADD3.X UR45, UPT, UPT, URZ, UR47, URZ, UP3, !UPT ;  /* 0x0000002fff2d7290 */ /* 0x000fe40009ffe4ff */
[----:B------:R-:W-:-:S02]  /*1680*/  UIADD3 UR20, UPT, UPT, UR7, UR7, URZ ;  /* 0x0000000707147290 */ /* 0x000fc4000fffe0ff */
[----:B------:R-:W-:Y:S02]  /*1690*/  UIADD3.X UR41, UPT, UPT, URZ, UR47, URZ, UP1, !UPT ;  /* 0x0000002fff297290 */ /* 0x000fe40008ffe4ff */
[----:B------:R-:W-:Y:S02]  /*16a0*/  UIADD3.X UR39, UPT, UPT, URZ, UR47, URZ, UP0, !UPT ;  /* 0x0000002fff277290 */ /* 0x000fe400087fe4ff */
[----:B------:R-:W-:Y:S02]  /*16b0*/  ULEA UR7, UR7, UR21, 0x8 ;  /* 0x0000001507077291 */ /* 0x000fe4000f8e40ff */
[----:B------:R-:W-:Y:S02]  /*16c0*/  ULOP3.LUT UR20, UR20, UR23, URZ, 0xfc, !UPT ;  /* 0x0000001714147292 */ /* 0x000fe4000f8efcff */
[----:B------:R-:W-:Y:S01]  /*16d0*/  UISETP.NE.AND UP2, UPT, UR23, URZ, UPT ;  /* 0x000000ff1700728c */ /* 0x000fe2000bf45270 */
[----:B------:R-:W-:Y:S01]  /*16e0*/  UMOV UR35, URZ ;  /* 0x000000ff00237c82 */ /* 0x000fe20008000000 */
[----:B------:R-:W-:Y:S01]  /*16f0*/  UMOV UR18, URZ ;  /* 0x000000ff00127c82 */ /* 0x000fe20008000000 */
[----:B-1----:R-:W-:-:S08]  /*1700*/  UMOV UR10, URZ ;  /* 0x000000ff000a7c82 */ /* 0x002fd00008000000 */
.L_x_31:
[----:B----4-:R-:W-:Y:S02]  /*1710*/  USHF.L.U32 UR6, UR35, 0x7, URZ ;  /* 0x0000000723067899 */ /* 0x010fe400080006ff */
[----:B------:R-:W-:Y:S02]  /*1720*/  UIADD3 UR19, UPT, UPT, UR35, UR35, URZ ;  /* 0x0000002323137290 */ /* 0x000fe4000fffe0ff */
[----:B------:R-:W-:Y:S01]  /*1730*/  ULEA UR5, UR36, UR34, 0x3 ;  /* 0x0000002224057291 */ /* 0x000fe2000f8e18ff */
[----:B-1-3--:R-:W-:Y:S11]  /*1740*/  @P1 BRA `(.L_x_28) ;  /* 0x0000000000101947 */ /* 0x00aff60003800000 */
[----:B------:R-:W-:-:S06]  /*1750*/  USHF.L.U32 UR4, UR37, 0x1f, URZ ;  /* 0x0000001f25047899 */ /* 0x000fcc00080006ff */
[----:B------:R-:W-:-:S04]  /*1760*/  MOV R0, UR4 ;  /* 0x0000000400007c02 */ /* 0x000fc80008000f00 */
[----:B------:R-:W1:Y:S02]  /*1770*/  SYNCS.PHASECHK.TRANS64.TRYWAIT P0, [UR5+0x28], R0 ;  /* 0x00002800ff0075a7 */ /* 0x000e640008001105 */
[----:B-1----:R-:W-:Y:S05]  /*1780*/  @!P0 BRA `(.L_x_29) ;  /* 0x0000003c00f48947 */ /* 0x002fea0003800000 */
.L_x_28:
[----:B------:R-:W-:Y:S05]  /*1790*/  BRA.U UP2, `(.L_x_30) ;  /* 0x00000001020c7547 */ /* 0x000fea000b800000 */
[----:B------:R-:W-:-:S13]  /*17a0*/  ELECT P0, URZ, PT ;  /* 0x0000000000ff782f */ /* 0x000fda0003800000 */
[----:B-1----:R-:W-:-:S04]  /*17b0*/  @P0 MOV R0, 0x11800 ;  /* 0x0001180000000802 */ /* 0x002fc80000000f00 */
[----:B------:R3:W-:Y:S03]  /*17c0*/  @P0 SYNCS.ARRIVE.TRANS64 RZ, [UR5], R0 ;  /* 0x00000000ffff09a7 */ /* 0x0007e60008000005 */
.L_x_30:
[----:B------:R-:W-:Y:S01]  /*17d0*/  ULEA UR24, UR36, UR34, 0xe ;  /* 0x0000002224187291 */ /* 0x000fe2000f8e70ff */
[----:B------:R-:W-:Y:S01]  /*17e0*/  PLOP3.LUT P1, PT, PT, PT, PT, 0x80, 0x8 ;  /* 0x000000000008781c */ /* 0x000fe20003f2f070 */
[----:B------:R-:W-:Y:S02]  /*17f0*/  ULEA UR16, UR36, UR34, 0xa ;  /* 0x0000002224107291 */ /* 0x000fe4000f8e50ff */
[----:B------:R-:W-:Y:S02]  /*1800*/  ULEA UR8, UR36, UR15, 0x1 ;  /* 0x0000000f24087291 */ /* 0x000fe4000f8e08ff */
[----:B------:R-:W-:Y:S02]  /*1810*/  UIADD3 UR36, UPT, UPT, UR36, 0x1, URZ ;  /* 0x0000000124247890 */ /* 0x000fe4000fffe0ff */
[----:B------:R-:W-:Y:S02]  /*1820*/  UISETP.GT.U32.AND UP0, UPT, UR35, 0x1e, UPT ;  /* 0x0000001e2300788c */ /* 0x000fe4000bf04070 */
[----:B------:R-:W-:-:S02]  /*1830*/  UISETP.NE.AND UP1, UPT, UR36, 0x5, UPT ;  /* 0x000000052400788c */ /* 0x000fc4000bf25270 */
[----:B------:R-:W-:Y:S02]  /*1840*/  ULEA UR8, UR8, UR34, 0xa ;  /* 0x0000002208087291 */ /* 0x000fe4000f8e50ff */
[----:B------:R-:W-:Y:S01]  /*1850*/  USEL UR9, URZ, 0x1, UP1 ;  /* 0x00000001ff097887 */ /* 0x000fe20008800000 */
[----:B------:R-:W-:Y:S01]  /*1860*/  PLOP3.LUT P0, PT, PT, PT, UP0, 0x80, 0x8 ;  /* 0x000000000008781c */ /* 0x000fe20003f0f008 */
[----:B------:R-:W-:Y:S02]  /*1870*/  ULOP3.LUT UR5, UR5, 0xfefffff8, URZ, 0xc0, !UPT ;  /* 0xfefffff805057892 */ /* 0x000fe4000f8ec0ff */
[----:B------:R-:W-:Y:S02]  /*1880*/  ULOP3.LUT UR37, UR37, UR9, URZ, 0x3c, !UPT ;  /* 0x0000000925257292 */ /* 0x000fe4000f8e3cff */
[----:B------:R-:W-:Y:S02]  /*1890*/  UIADD3 UR4, UPT, UPT, UR24, 0x4c00, URZ ;  /* 0x00004c0018047890 */ /* 0x000fe4000fffe0ff */
[----:B------:R-:W-:-:S02]  /*18a0*/  USEL UR36, UR36, URZ, UP1 ;  /* 0x000000ff24247287 */ /* 0x000fc40008800000 */
[----:B------:R-:W-:Y:S02]  /*18b0*/  UIADD3 UR24, UPT, UPT, UR24, 0x18c00, URZ ;  /* 0x00018c0018187890 */ /* 0x000fe4000fffe0ff */
[----:B------:R-:W-:Y:S02]  /*18c0*/  UIADD3 UR16, UPT, UPT, UR16, 0x2cc00, URZ ;  /* 0x0002cc0010107890 */ /* 0x000fe4000fffe0ff */
[----:B------:R-:W-:Y:S01]  /*18d0*/  UIADD3 UR8, UPT, UPT, UR8, 0x2e000, URZ ;  /* 0x0002e00008087890 */ /* 0x000fe2000fffe0ff */
[----:B------:R4:W-:Y:S01]  /*18e0*/  UTMALDG.2D.2CTA [UR4], [UR44], desc[URZ] ;  /* 0x0000ff042c0075b4 */ /* 0x0009e20008209000 */
[----:B------:R-:W-:Y:S02]  /*18f0*/  @!UP0 USHF.L.U32 UR32, UR37, 0x1f, URZ ;  /* 0x0000001f25208899 */ /* 0x000fe400080006ff */
[----:B------:R-:W-:Y:S01]  /*1900*/  @!UP0 ULEA UR33, UR36, UR34, 0x3 ;  /* 0x0000002224218291 */ /* 0x000fe2000f8e18ff */
[----:B------:R-:W-:Y:S01]  /*1910*/  UMOV UR26, UR6 ;  /* 0x00000006001a7c82 */ /* 0x000fe20008000000 */
[----:B------:R-:W-:Y:S01]  /*1920*/  UMOV UR25, UR5 ;  /* 0x0000000500197c82 */ /* 0x000fe20008000000 */
[----:B------:R-:W-:Y:S01]  /*1930*/  UMOV UR17, UR5 ;  /* 0x0000000500117c82 */ /* 0x000fe20008000000 */
[----:B-1-3--:R-:W-:Y:S01]  /*1940*/  IMAD.U32 R0, RZ, RZ, UR32 ;  /* 0x00000020ff007e24 */ /* 0x00afe2000f8e00ff */
[----:B------:R-:W-:Y:S01]  /*1950*/  UMOV UR29, 0x30000 ;  /* 0x00030000001d7882 */ /* 0x000fe20000000000 */
[----:B------:R-:W-:Y:S01]  /*1960*/  UMOV UR11, UR19 ;  /* 0x00000013000b7c82 */ /* 0x000fe20008000000 */
[----:B------:R-:W-:Y:S01]  /*1970*/  UMOV UR13, UR28 ;  /* 0x0000001c000d7c82 */ /* 0x000fe20008000000 */
[----:B------:R-:W-:Y:S01]  /*1980*/  UMOV UR9, UR5 ;  /* 0x0000000500097c82 */ /* 0x000fe20008000000 */
[----:B------:R4:W-:Y:S01]  /*1990*/  UTMALDG.3D.2CTA [UR24], [UR42], desc[URZ] ;  /* 0x0000ff182a0075b4 */ /* 0x0009e20008211000 */
[----:B------:R-:W-:-:S04]  /*19a0*/  UIADD3 UR35, UPT, UPT, UR35, 0x1, URZ ;  /* 0x0000000123237890 */ /* 0x000fc8000fffe0ff */
[----:B------:R-:W-:Y:S01]  /*19b0*/  UISETP.NE.AND UP0, UPT, UR35, 0x20, UPT ;  /* 0x000000202300788c */ /* 0x000fe2000bf05270 */
[----:B------:R4:W-:Y:S01]  /*19c0*/  UTMALDG.3D.2CTA [UR16], [UR40], desc[URZ] ;  /* 0x0000ff10280075b4 */ /* 0x0009e20008211000 */
[----:B------:R4:W-:Y:S01]  /*19d0*/  UTMALDG.4D.MULTICAST.2CTA [UR8], [UR38], UR29, desc[URZ] ;  /* 0x0000ff08260073b4 */ /* 0x0009e2000821981d */
[----:B------:R4:W1:Y:S06]  /*19e0*/  @!P0 SYNCS.PHASECHK.TRANS64.TRYWAIT P1, [UR33+0x28], R0 ;  /* 0x00002800ff0085a7 */ /* 0x00086c0008021121 */
[----:B------:R-:W-:Y:S05]  /*19f0*/  BRA.U UP0, `(.L_x_31) ;  /* 0xfffffffd00447547 */ /* 0x000fea000b83ffff */
[----:B--2---:R-:W-:Y:S02]  /*1a00*/  LEA R3, R8, UR34, 0x3 ;  /* 0x0000002208037c11 */ /* 0x004fe4000f8e18ff */
[----:B------:R-:W-:-:S04]  /*1a10*/  SHF.L.U32 R4, R2, 0x1f, RZ ;  /* 0x0000001f02047819 */ /* 0x000fc800000006ff */
[----:B------:R-:W2:Y:S02]  /*1a20*/  SYNCS.PHASECHK.TRANS64.TRYWAIT P0, [R3+URZ+0x60], R4 ;  /* 0x00006004030075a7 */ /* 0x000ea400080011ff */
[----:B--2---:R-:W-:Y:S05]  /*1a30*/  @!P0 BRA `(.L_x_32) ;  /* 0x0000003c00688947 */ /* 0x004fea0003800000 */
.L_x_96:
[C---:B------:R-:W-:Y:S01]  /*1a40*/  LEA R4, R8.reuse, UR34, 0x4 ;  /* 0x0000002208047c11 */ /* 0x040fe2000f8e20ff */
[----:B------:R-:W-:Y:S02]  /*1a50*/  VIADD R8, R8, 0x1 ;  /* 0x0000000108087836 */ /* 0x000fe40000000000 */
[----:B----4-:R-:W-:-:S03]  /*1a60*/  IMAD.MOV.U32 R0, RZ, RZ, 0x1 ;  /* 0x00000001ff007424 */ /* 0x010fc600078e00ff */
[----:B--2---:R-:W2:Y:S01]  /*1a70*/  LDS.128 R4, [R4+0x30810] ;  /* 0x0308100004047984 */ /* 0x004ea20000000c00 */
[C---:B-1----:R-:W-:Y:S01]  /*1a80*/  ISETP.NE.AND P1, PT, R8.reuse, 0x2, PT ;  /* 0x000000020800780c */ /* 0x042fe20003f25270 */
[----:B------:R1:W-:Y:S06]  /*1a90*/  MEMBAR.ALL.CTA ;  /* 0x0000000000007992 */ /* 0x0003ec0000008000 */
[----:B-1----:R-:W1:Y:S01]  /*1aa0*/  FENCE.VIEW.ASYNC.S ;  /* 0x00000000000073c6 */ /* 0x002e620000000000 */
[----:B------:R-:W-:Y:S01]  /*1ab0*/  SEL R8, R8, RZ, P1 ;  /* 0x000000ff08087207 */ /* 0x000fe20000800000 */
[----:B-1----:R1:W-:Y:S01]  /*1ac0*/  SYNCS.ARRIVE.TRANS64.ART0 RZ, [R3+URZ+0x70], R0 ;  /* 0x0000700003ff79a7 */ /* 0x0023e200085000ff */
[----:B--2---:R-:W-:-:S02]  /*1ad0*/  ISETP.NE.AND P0, PT, R7, 0x1, PT ;  /* 0x000000010700780c */ /* 0x004fc40003f05270 */
[----:B------:R-:W-:Y:S02]  /*1ae0*/  R2UR UR5, R4 ;  /* 0x00000000040572ca */ /* 0x000fe400000e0000 */
[----:B------:R-:W-:Y:S02]  /*1af0*/  R2UR UR12, R5 ;  /* 0x00000000050c72ca */ /* 0x000fe400000e0000 */
[----:B------:R-:W-:Y:S02]  /*1b00*/  R2UR UR28, R6 ;  /* 0x00000000061c72ca */ /* 0x000fe400000e0000 */
[----:B-1----:R-:W-:-:S04]  /*1b10*/  SEL R3, RZ, 0x1, P1 ;  /* 0x00000001ff037807 */ /* 0x002fc80000800000 */
[----:B------:R-:W-:Y:S01]  /*1b20*/  LOP3.LUT R2, R2, R3, RZ, 0x3c, !PT ;  /* 0x0000000302027212 */ /* 0x000fe200078e3cff */
[----:B------:R-:W-:Y:S08]  /*1b30*/  @!P0 BRA `(.L_x_33) ;  /* 0xfffffff800848947 */ /* 0x000ff0000383ffff */
.L_x_27:
[----:B------:R-:W-:Y:S02]  /*1b40*/  UIADD3 UR5, UPT, UPT, UR36, 0x2, URZ ;  /* 0x0000000224057890 */ /* 0x000fe4000fffe0ff */
[----:B------:R-:W-:-:S04]  /*1b50*/  UISETP.NE.AND UP0, UPT, UR36, 0x4, UPT ;  /* 0x000000042400788c */ /* 0x000fc8000bf05270 */
[----:B------:R-:W-:-:S04]  /*1b60*/  USEL UR5, UR5, 0x1, UP0 ;  /* 0x0000000105057887 */ /* 0x000fc80008000000 */
[----:B------:R-:W-:Y:S02]  /*1b70*/  UIADD3 UR4, UPT, UPT, UR5, 0x1, URZ ;  /* 0x0000000105047890 */ /* 0x000fe4000fffe0ff */
[----:B------:R-:W-:-:S04]  /*1b80*/  UISETP.NE.AND UP1, UPT, UR5, 0x5, UPT ;  /* 0x000000050500788c */ /* 0x000fc8000bf25270 */
[----:B------:R-:W-:Y:S02]  /*1b90*/  USEL UR4, UR4, 0x1, UP1 ;  /* 0x0000000104047887 */ /* 0x000fe40008800000 */
[----:B------:R-:W-:Y:S02]  /*1ba0*/  UISETP.EQ.XOR UP1, UPT, UR36, 0x4, !UP1 ;  /* 0x000000042400788c */ /* 0x000fe4000cf22a70 */
[----:B------:R-:W-:Y:S02]  /*1bb0*/  UIADD3 UR5, UPT, UPT, UR4, 0x1, URZ ;  /* 0x0000000104057890 */ /* 0x000fe4000fffe0ff */
[----:B------:R-:W-:Y:S02]  /*1bc0*/  UISETP.NE.AND UP0, UPT, UR4, 0x5, UPT ;  /* 0x000000050400788c */ /* 0x000fe4000bf05270 */
[----:B------:R-:W-:Y:S02]  /*1bd0*/  UISETP.EQ.XOR UP1, UPT, UR4, 0x5, UP1 ;  /* 0x000000050400788c */ /* 0x000fe40008f22a70 */
[----:B------:R-:W-:-:S04]  /*1be0*/  USEL UR5, UR5, 0x1, UP0 ;  /* 0x0000000105057887 */ /* 0x000fc80008000000 */
[----:B------:R-:W-:Y:S02]  /*1bf0*/  UISETP.EQ.XOR UP1, UPT, UR5, 0x5, UP1 ;  /* 0x000000050500788c */ /* 0x000fe40008f22a70 */
[----:B------:R-:W-:Y:S02]  /*1c00*/  UISETP.NE.AND UP0, UPT, UR5, 0x5, UPT ;  /* 0x000000050500788c */ /* 0x000fe4000bf05270 */
[----:B------:R-:W-:Y:S02]  /*1c10*/  USEL UR4, URZ, 0x1, !UP1 ;  /* 0x00000001ff047887 */ /* 0x000fe4000c800000 */
[----:B------:R-:W-:Y:S02]  /*1c20*/  USEL UR5, UR5, URZ, UP0 ;  /* 0x000000ff05057287 */ /* 0x000fe40008000000 */
[----:B------:R-:W-:Y:S02]  /*1c30*/  ULOP3.LUT UR4, UR37, UR4, URZ, 0x3c, !UPT ;  /* 0x0000000425047292 */ /* 0x000fe4000f8e3cff */
[----:B------:R-:W-:-:S02]  /*1c40*/  ULEA UR5, UR5, UR34, 0x3 ;  /* 0x0000002205057291 */ /* 0x000fc4000f8e18ff */
[----:B------:R-:W-:Y:S02]  /*1c50*/  USHF.L.U32 UR4, UR4, 0x1f, URZ ;  /* 0x0000001f04047899 */ /* 0x000fe400080006ff */
[----:B------:R-:W-:-:S04]  /*1c60*/  UISETP.NE.AND UP0, UPT, UR23, URZ, UPT ;  /* 0x000000ff1700728c */ /* 0x000fc8000bf05270 */
[----:B------:R-:W-:-:S04]  /*1c70*/  MOV R0, UR4 ;  /* 0x0000000400007c02 */ /* 0x000fc80008000f00 */
[----:B------:R-:W3:Y:S02]  /*1c80*/  SYNCS.PHASECHK.TRANS64.TRYWAIT P0, [UR5+0x28], R0 ;  /* 0x00002800ff0075a7 */ /* 0x000ee40008001105 */
[----:B---3--:R-:W-:Y:S05]  /*1c90*/  @!P0 BRA `(.L_x_34) ;  /* 0x0000003800e88947 */ /* 0x008fea0003800000 */
.L_x_98:
[----:B------:R-:W-:Y:S05]  /*1ca0*/  BRA.U UP0, `(.L_x_25) ;  /* 0x00000001000c7547 */ /* 0x000fea000b800000 */
[----:B------:R-:W-:-:S13]  /*1cb0*/  ELECT P0, URZ, PT ;  /* 0x0000000000ff782f */ /* 0x000fda0003800000 */
[----:B--2---:R-:W-:-:S04]  /*1cc0*/  @P0 MOV R0, 0x11800 ;  /* 0x0001180000000802 */ /* 0x004fc80000000f00 */
[----:B------:R3:W-:Y:S03]  /*1cd0*/  @P0 SYNCS.ARRIVE.TRANS64 RZ, [UR5], R0 ;  /* 0x00000000ffff09a7 */ /* 0x0007e60008000005 */
.L_x_25:
[----:B------:R-:W-:-:S13]  /*1ce0*/  ISETP.NE.AND P0, PT, R122, 0x4, PT ;  /* 0x000000047a00780c */ /* 0x000fda0003f05270 */
[----:B------:R-:W-:Y:S05]  /*1cf0*/  @P0 BRA `(.L_x_35) ;  /* 0x0000000c004c0947 */ /* 0x000fea0003800000 */
[----:B------:R-:W4:Y:S01]  /*1d00*/  S2UR UR12, SR_CgaCtaId ;  /* 0x00000000000c79c3 */ /* 0x000f220000008800 */
[----:B------:R-:W-:Y:S01]  /*1d10*/  NOP ;  /* 0x0000000000007918 */ /* 0x000fe20000000000 */
[----:B------:R-:W-:Y:S02]  /*1d20*/  UMOV UR4, 0x400 ;  /* 0x0000040000047882 */ /* 0x000fe40000000000 */
[----:B----4-:R-:W-:-:S04]  /*1d30*/  ULEA UR12, UR12, UR4, 0x18 ;  /* 0x000000040c0c7291 */ /* 0x010fc8000f8ec0ff */
[----:B------:R-:W-:Y:S06]  /*1d40*/  BAR.SYNC.DEFER_BLOCKING 0x3, 0xa0 ;  /* 0x00c2800000007b1d */ /* 0x000fec0000010000 */
[----:B--23--:R-:W2:Y:S01]  /*1d50*/  LDS R0, [UR12+0x88] ;  /* 0x0000880cff007984 */ /* 0x00cea20008000800 */
[----:B------:R-:W3:Y:S02]  /*1d60*/  SYNCS.PHASECHK.TRANS64.TRYWAIT P0, [UR12+0x60], RZ ;  /* 0x000060ffff0075a7 */ /* 0x000ee4000800110c */
[----:B--23--:R-:W-:Y:S05]  /*1d70*/  @!P0 BRA `(.L_x_36) ;  /* 0x0000003800d08947 */ /* 0x00cfea0003800000 */
.L_x_100:
[----:B------:R-:W3:Y:S01]  /*1d80*/  LDS R3, [UR12+0x3081c] ;  /* 0x03081c0cff037984 */ /* 0x000ee20008000800 */
[----:B--2---:R-:W-:Y:S01]  /*1d90*/  IMAD.MOV.U32 R2, RZ, RZ, 0x1 ;  /* 0x00000001ff027424 */ /* 0x004fe200078e00ff */
[----:B------:R-:W-:Y:S01]  /*1da0*/  R2UR UR36, R0 ;  /* 0x00000000002472ca */ /* 0x000fe200000e0000 */
[----:B------:R-:W-:Y:S01]  /*1db0*/  UMOV UR34, 0x1 ;  /* 0x0000000100227882 */ /* 0x000fe20000000000 */
[----:B------:R2:W-:Y:S06]  /*1dc0*/  MEMBAR.ALL.CTA ;  /* 0x0000000000007992 */ /* 0x0005ec0000008000 */
[----:B--2---:R-:W2:Y:S01]  /*1dd0*/  FENCE.VIEW.ASYNC.S ;  /* 0x00000000000073c6 */ /* 0x004ea20000000000 */
[----:B------:R-:W-:Y:S01]  /*1de0*/  UMOV UR35, 0x1 ;  /* 0x0000000100237882 */ /* 0x000fe20000000000 */
[----:B--2---:R2:W-:Y:S01]  /*1df0*/  SYNCS.ARRIVE.TRANS64.ART0 RZ, [UR12+0x70], R2 ;  /* 0x00007002ffff79a7 */ /* 0x0045e2000850000c */
[----:B---3--:R-:W-:-:S13]  /*1e00*/  ISETP.NE.AND P0, PT, R3, 0x1, PT ;  /* 0x000000010300780c */ /* 0x008fda0003f05270 */
[----:B--2---:R-:W-:Y:S05]  /*1e10*/  @P0 BRA `(.L_x_37) ;  /* 0x0000000800c80947 */ /* 0x004fea0003800000 */
[----:B------:R-:W-:Y:S01]  /*1e20*/  UIADD3 UR4, UPT, UPT, UR36, -0x7ffffe2c, URZ ;  /* 0x800001d424047890 */ /* 0x000fe2000fffe0ff */
[----:B------:R-:W-:Y:S01]  /*1e30*/  HFMA2 R5, -RZ, RZ, 0, 5.9604644775390625e-08 ;  /* 0x00000001ff057431 */ /* 0x000fe200000001ff */
[----:B------:R-:W-:Y:S01]  /*1e40*/  UIADD3 UR10, UPT, UPT, UR36, 0x1d0, URZ ;  /* 0x000001d0240a7890 */ /* 0x000fe2000fffe0ff */
[----:B------:R-:W-:Y:S01]  /*1e50*/  MOV R4, RZ ;  /* 0x000000ff00047202 */ /* 0x000fe20000000f00 */
[----:B-1----:R-:W-:Y:S02]  /*1e60*/  UIADD3 UR8, UPT, UPT, UR36, 0x1d4, URZ ;  /* 0x000001d424087890 */ /* 0x002fe4000fffe0ff */
[----:B------:R-:W-:Y:S02]  /*1e70*/  UIADD3 UR6, UPT, UPT, UR36, -0x7ffffe30, URZ ;  /* 0x800001d024067890 */ /* 0x000fe4000fffe0ff */
[----:B------:R-:W-:Y:S02]  /*1e80*/  UIADD3 UR5, UPT, UPT, UR36, -0x7ffffe18, URZ ;  /* 0x800001e824057890 */ /* 0x000fe4000fffe0ff */
[----:B------:R-:W-:Y:S01]  /*1e90*/  USHF.R.U32.HI UR16, URZ, 0x1, UR4 ;  /* 0x00000001ff107899 */ /* 0x000fe20008011604 */
[----:B------:R-:W-:Y:S01]  /*1ea0*/  UMOV UR38, 0x10c02000 ;  /* 0x10c0200000267882 */ /* 0x000fe20000000000 */
[----:B------:R-:W-:-:S02]  /*1eb0*/  UIADD3 UR11, UPT, UPT, UR36, 0x1e0, URZ ;  /* 0x000001e0240b7890 */ /* 0x000fc4000fffe0ff */
[----:B------:R-:W-:Y:S02]  /*1ec0*/  UIADD3 UR9, UPT, UPT, UR36, 0x1e8, URZ ;  /* 0x000001e824097890 */ /* 0x000fe4000fffe0ff */
[----:B------:R-:W-:Y:S02]  /*1ed0*/  UIADD3 UR7, UPT, UPT, UR36, -0x7ffffe20, URZ ;  /* 0x800001e024077890 */ /* 0x000fe4000fffe0ff */
[----:B------:R-:W-:Y:S02]  /*1ee0*/  USHF.R.U32.HI UR33, URZ, 0x1, UR10 ;  /* 0x00000001ff217899 */ /* 0x000fe4000801160a */
[----:B------:R-:W-:Y:S02]  /*1ef0*/  USHF.R.U32.HI UR29, URZ, 0x1, UR6 ;  /* 0x00000001ff1d7899 */ /* 0x000fe40008011606 */
[----:B------:R-:W-:Y:S02]  /*1f00*/  USHF.R.U32.HI UR25, URZ, 0x1, UR8 ;  /* 0x00000001ff197899 */ /* 0x000fe40008011608 */
[----:B------:R-:W-:-:S02]  /*1f10*/  UIADD3 UR18, UPT, UPT, UR12, 0x2e000, URZ ;  /* 0x0002e0000c127890 */ /* 0x000fc4000fffe0ff */
[----:B------:R-:W-:Y:S02]  /*1f20*/  UIADD3 UR19, UPT, UPT, UR12, 0x2cc00, URZ ;  /* 0x0002cc000c137890 */ /* 0x000fe4000fffe0ff */
[----:B------:R-:W-:Y:S02]  /*1f30*/  UIADD3 UR20, UPT, UPT, UR12, 0x4c00, URZ ;  /* 0x00004c000c147890 */ /* 0x000fe4000fffe0ff */
[----:B------:R-:W-:Y:S02]  /*1f40*/  UIADD3 UR24, UPT, UPT, UR12, 0x18c00, URZ ;  /* 0x00018c000c187890 */ /* 0x000fe4000fffe0ff */
[----:B------:R-:W-:Y:S02]  /*1f50*/  ULOP3.LUT UR37, UR15, 0x1, URZ, 0x3c, !UPT ;  /* 0x000000010f257892 */ /* 0x000fe4000f8e3cff */
[----:B------:R-:W-:Y:S02]  /*1f60*/  USEL UR35, URZ, 0x4000, UP6 ;  /* 0x00004000ff237887 */ /* 0x000fe4000b000000 */
[----:B------:R-:W-:-:S02]  /*1f70*/  USHF.R.U32.HI UR13, URZ, 0x1a, UR5 ;  /* 0x0000001aff0d7899 */ /* 0x000fc40008011605 */
[----:B------:R-:W-:Y:S02]  /*1f80*/  USEL UR38, UR38, 0x10c00000, !UP5 ;  /* 0x10c0000026267887 */ /* 0x000fe4000e800000 */
[----:B------:R-:W-:Y:S02]  /*1f90*/  ULOP3.LUT UR16, UR16, 0x60000000, URZ, 0xc0, !UPT ;  /* 0x6000000010107892 */ /* 0x000fe4000f8ec0ff */
[----:B------:R-:W-:Y:S02]  /*1fa0*/  USHF.R.U32.HI UR32, URZ, 0x1a, UR11 ;  /* 0x0000001aff207899 */ /* 0x000fe4000801160b */
[----:B------:R-:W-:Y:S02]  /*1fb0*/  USHF.R.U32.HI UR28, URZ, 0x1a, UR7 ;  /* 0x0000001aff1c7899 */ /* 0x000fe40008011607 */
[----:B------:R-:W-:Y:S02]  /*1fc0*/  USHF.R.U32.HI UR17, URZ, 0x1a, UR9 ;  /* 0x0000001aff117899 */ /* 0x000fe40008011609 */
[----:B------:R-:W-:-:S02]  /*1fd0*/  ULOP3.LUT UR33, UR33, 0x60000000, URZ, 0xc0, !UPT ;  /* 0x6000000021217892 */ /* 0x000fc4000f8ec0ff */
[----:B------:R-:W-:Y:S02]  /*1fe0*/  ULOP3.LUT UR29, UR29, 0x60000000, URZ, 0xc0, !UPT ;  /* 0x600000001d1d7892 */ /* 0x000fe4000f8ec0ff */
[----:B------:R-:W-:Y:S02]  /*1ff0*/  ULOP3.LUT UR25, UR25, 0x60000000, URZ, 0xc0, !UPT ;  /* 0x6000000019197892 */ /* 0x000fe4000f8ec0ff */
[----:B------:R-:W-:Y:S02]  /*2000*/  USHF.L.U32 UR27, UR34, UR15, URZ ;  /* 0x0000000f221b7299 */ /* 0x000fe400080006ff */
[----:B------:R-:W-:Y:S02]  /*2010*/  USHF.R.U32.HI UR18, URZ, 0x4, UR18 ;  /* 0x00000004ff127899 */ /* 0x000fe40008011612 */
[----:B------:R-:W-:Y:S02]  /*2020*/  USHF.R.U32.HI UR19, URZ, 0x4, UR19 ;  /* 0x00000004ff137899 */ /* 0x000fe40008011613 */
[----:B------:R-:W-:-:S02]  /*2030*/  USHF.R.U32.HI UR20, URZ, 0x4, UR20 ;  /* 0x00000004ff147899 */ /* 0x000fc40008011614 */
[----:B------:R-:W-:Y:S02]  /*2040*/  USHF.R.U32.HI UR24, URZ, 0x4, UR24 ;  /* 0x00000004ff187899 */ /* 0x000fe40008011618 */
[----:B------:R-:W-:Y:S02]  /*2050*/  USHF.L.U32 UR34, UR34, UR37, URZ ;  /* 0x0000002522227299 */ /* 0x000fe400080006ff */
[----:B------:R-:W-:Y:S02]  /*2060*/  UIADD3 UR38, UPT, UPT, UR35, UR38, URZ ;  /* 0x0000002623267290 */ /* 0x000fe4000fffe0ff */
[----:B------:R-:W-:Y:S02]  /*2070*/  ULOP3.LUT UR13, UR16, 0x30, UR13, 0xf8, !UPT ;  /* 0x00000030100d7892 */ /* 0x000fe4000f8ef80d */
[----:B------:R-:W-:Y:S02]  /*2080*/  ULOP3.LUT UR32, UR33, 0x30, UR32, 0xf8, !UPT ;  /* 0x0000003021207892 */ /* 0x000fe4000f8ef820 */
[----:B------:R-:W-:-:S02]  /*2090*/  ULOP3.LUT UR28, UR29, 0x30, UR28, 0xf8, !UPT ;  /* 0x000000301d1c7892 */ /* 0x000fc4000f8ef81c */
[----:B------:R-:W-:Y:S02]  /*20a0*/  ULOP3.LUT UR17, UR25, 0x30, UR17, 0xf8, !UPT ;  /* 0x0000003019117892 */ /* 0x000fe4000f8ef811 */
[----:B------:R-:W-:Y:S02]  /*20b0*/  ULOP3.LUT UR18, UR18, 0x3fc0, URZ, 0xc0, !UPT ;  /* 0x00003fc012127892 */ /* 0x000fe4000f8ec0ff */
[----:B------:R-:W-:Y:S02]  /*20c0*/  ULOP3.LUT UR19, UR19, 0x3fc0, URZ, 0xc0, !UPT ;  /* 0x00003fc013137892 */ /* 0x000fe4000f8ec0ff */
[----:B------:R-:W-:Y:S02]  /*20d0*/  ULOP3.LUT UR20, UR20, 0x3fc0, URZ, 0xc0, !UPT ;  /* 0x00003fc014147892 */ /* 0x000fe4000f8ec0ff */
[----:B------:R-:W-:Y:S02]  /*20e0*/  ULOP3.LUT UR24, UR24, 0x3fc0, URZ, 0xc0, !UPT ;  /* 0x00003fc018187892 */ /* 0x000fe4000f8ec0ff */
[----:B------:R-:W-:-:S02]  /*20f0*/  ULOP3.LUT UR27, UR34, 0xffff, UR27, 0xc8, !UPT ;  /* 0x0000ffff221b7892 */ /* 0x000fc4000f8ec81b */
[----:B------:R-:W-:Y:S02]  /*2100*/  ULOP3.LUT UR51, UR32, UR38, URZ, 0xfc, !UPT ;  /* 0x0000002620337292 */ /* 0x000fe4000f8efcff */
[----:B------:R-:W-:Y:S02]  /*2110*/  ULOP3.LUT UR45, UR28, UR38, URZ, 0xfc, !UPT ;  /* 0x000000261c2d7292 */ /* 0x000fe4000f8efcff */
[----:B------:R-:W-:Y:S02]  /*2120*/  ULOP3.LUT UR41, UR17, UR38, URZ, 0xfc, !UPT ;  /* 0x0000002611297292 */ /* 0x000fe4000f8efcff */
[----:B------:R-:W-:Y:S02]  /*2130*/  ULOP3.LUT UR39, UR13, UR38, URZ, 0xfc, !UPT ;  /* 0x000000260d277292 */ /* 0x000fe4000f8efcff */
[----:B------:R-:W-:Y:S02]  /*2140*/  UISETP.NE.AND UP0, UPT, UR23, URZ, UPT ;  /* 0x000000ff1700728c */ /* 0x000fe4000bf05270 */
[----:B------:R-:W-:-:S02]  /*2150*/  UIADD3 UR26, UPT, UPT, UR12, 0x50, URZ ;  /* 0x000000500c1a7890 */ /* 0x000fc4000fffe0ff */
[----:B------:R-:W-:Y:S02]  /*2160*/  ULOP3.LUT UR18, UR18, 0x10000, URZ, 0xfc, !UPT ;  /* 0x0001000012127892 */ /* 0x000fe4000f8efcff */
[----:B------:R-:W-:Y:S02]  /*2170*/  ULOP3.LUT UR19, UR19, 0x10000, URZ, 0xfc, !UPT ;  /* 0x0001000013137892 */ /* 0x000fe4000f8efcff */
[----:B------:R-:W-:Y:S02]  /*2180*/  ULOP3.LUT UR20, UR20, 0x10000, URZ, 0xfc, !UPT ;  /* 0x0001000014147892 */ /* 0x000fe4000f8efcff */
[----:B------:R-:W-:Y:S02]  /*2190*/  ULOP3.LUT UR24, UR24, 0x10000, URZ, 0xfc, !UPT ;  /* 0x0001000018187892 */ /* 0x000fe4000f8efcff */
[----:B------:R-:W-:Y:S01]  /*21a0*/  UISETP.NE.AND UP1, UPT, UR23, URZ, UPT ;  /* 0x000000ff1700728c */ /* 0x000fe2000bf25270 */
[----:B------:R-:W-:Y:S01]  /*21b0*/  UMOV UR13, 0x1 ;  /* 0x00000001000d7882 */ /* 0x000fe20000000000 */
[----:B------:R-:W-:Y:S01]  /*21c0*/  UMOV UR34, URZ ;  /* 0x000000ff00227c82 */ /* 0x000fe20008000000 */
[----:B------:R-:W-:Y:S01]  /*21d0*/  UMOV UR33, URZ ;  /* 0x000000ff00217c82 */ /* 0x000fe20008000000 */
[----:B------:R-:W-:Y:S01]  /*21e0*/  UMOV UR50, URZ ;  /* 0x000000ff00327c82 */ /* 0x000fe20008000000 */
[----:B------:R-:W-:Y:S01]  /*21f0*/  UMOV UR44, URZ ;  /* 0x000000ff002c7c82 */ /* 0x000fe20008000000 */
[----:B------:R-:W-:Y:S01]  /*2200*/  UMOV UR40, URZ ;  /* 0x000000ff00287c82 */ /* 0x000fe20008000000 */
[----:B------:R-:W-:-:S05]  /*2210*/  UMOV UR38, URZ ;  /* 0x000000ff00267c82 */ /* 0x000fca0008000000 */
.L_x_46:
[----:B------:R-:W-:Y:S01]  /*2220*/  PLOP3.LUT P0, PT, PT, PT, UP0, 0x80, 0x8 ;  /* 0x000000000008781c */ /* 0x000fe20003f0f008 */
[----:B--2---:R-:W-:Y:S01]  /*2230*/  @!UP0 USHF.L.U32 UR17, UR34, 0x1f, URZ ;  /* 0x0000001f22118899 */ /* 0x004fe200080006ff */
[----:B----4-:R-:W-:Y:S01]  /*2240*/  PLOP3.LUT P3, PT, PT, PT, PT, 0x80, 0x8 ;  /* 0x000000000008781c */ /* 0x010fe20003f6f070 */
[----:B------:R-:W-:Y:S01]  /*2250*/  @!UP0 ULEA UR25, UR33, UR12, 0x3 ;  /* 0x0000000c21198291 */ /* 0x000fe2000f8e18ff */
[----:B------:R-:W-:Y:S01]  /*2260*/  PLOP3.LUT P2, PT, PT, PT, PT, 0x8, 0x80 ;  /* 0x000000000080781c */ /* 0x000fe20003f4e170 */
[----:B------:R-:W-:Y:S02]  /*2270*/  @!UP0 USHF.L.U32 UR16, UR13, 0x1f, URZ ;  /* 0x0000001f0d108899 */ /* 0x000fe400080006ff */
[----:B------:R-:W-:Y:S01]  /*2280*/  IMAD.U32 R2, RZ, RZ, UR17 ;  /* 0x00000011ff027e24 */ /* 0x000fe2000f8e00ff */
[----:B------:R-:W-:Y:S02]  /*2290*/  ULOP3.LUT UR35, UR13, 0x1, URZ, 0x3c, !UPT ;  /* 0x000000010d237892 */ /* 0x000fe4000f8e3cff */
[----:B------:R-:W-:Y:S01]  /*22a0*/  UPLOP3.LUT UP4, UPT, UPT, UPT, UPT, 0x40, 0x4 ;  /* 0x000000000004789c */ /* 0x000fe20003f8e870 */
[----:B------:R-:W-:Y:S01]  /*22b0*/  IMAD.U32 R0, RZ, RZ, UR16 ;  /* 0x00000010ff007e24 */ /* 0x000fe2000f8e00ff */
[----:B------:R-:W-:-:S02]  /*22c0*/  UIMAD UR17, UR35, 0xd0, UR36 ;  /* 0x000000d0231178a4 */ /* 0x000fc4000f8e0224 */
[----:B------:R1:W2:Y:S01]  /*22d0*/  @!P0 SYNCS.PHASECHK.TRANS64.TRYWAIT P3, [UR25], R2 ;  /* 0x00000002ff0085a7 */ /* 0x0002a20008061119 */
[----:B------:R-:W3:Y:S02]  /*22e0*/  @!P0 SYNCS.PHASECHK.TRANS64.TRYWAIT P1, [UR12+0x58], R0 ;  /* 0x00005800ff0085a7 */ /* 0x000ee4000802110c */
[----:B---3--:R-:W-:-:S13]  /*22f0*/  @!P0 PLOP3.LUT P2, PT, P1, PT, PT, 0x8, 0x80 ;  /* 0x000000000080881c */ /* 0x008fda0000f4e170 */
[----:B-12---:R-:W-:Y:S05]  /*2300*/  @!P2 BRA `(.L_x_38) ;  /* 0x000000000010a947 */ /* 0x006fea0003800000 */
[----:B------:R-:W-:-:S06]  /*2310*/  USHF.L.U32 UR13, UR13, 0x1f, URZ ;  /* 0x0000001f0d0d7899 */ /* 0x000fcc00080006ff */
[----:B------:R-:W-:-:S04]  /*2320*/  MOV R0, UR13 ;  /* 0x0000000d00007c02 */ /* 0x000fc80008000f00 */
[----:B------:R-:W1:Y:S02]  /*2330*/  SYNCS.PHASECHK.TRANS64.TRYWAIT P0, [UR12+0x58], R0 ;  /* 0x00005800ff0075a7 */ /* 0x000e64000800110c */
[----:B-1----:R-:W-:Y:S05]  /*2340*/  @!P0 BRA `(.L_x_39) ;  /* 0x0000003400748947 */ /* 0x002fea0003800000 */
.L_x_38:
[----:B------:R-:W-:Y:S01]  /*2350*/  UMOV UR29, URZ ;  /* 0x000000ff001d7c82 */ /* 0x000fe20008000000 */
.L_x_43:
[----:B--234-:R-:W-:Y:S05]  /*2360*/  BRA.U UP0, `(.L_x_40) ;  /* 0x0000000100d07547 */ /* 0x01cfea000b800000 */
[----:B------:R-:W-:Y:S02]  /*2370*/  USHF.L.U32 UR25, UR33, 0xa, URZ ;  /* 0x0000000a21197899 */ /* 0x000fe400080006ff */
[----:B------:R-:W-:Y:S02]  /*2380*/  ULEA UR66, UR33, UR19, 0x6 ;  /* 0x0000001321427291 */ /* 0x000fe4000f8e30ff */
[----:B------:R-:W-:Y:S02]  /*2390*/  UIADD3 UR16, UPT, UPT, UR25, 0x6, URZ ;  /* 0x0000000619107890 */ /* 0x000fe4000fffe0ff */
[----:B------:R-:W-:Y:S02]  /*23a0*/  ULEA UR62, UR33, UR18, 0x7 ;  /* 0x00000012213e7291 */ /* 0x000fe4000f8e38ff */
[----:B------:R-:W-:Y:S02]  /*23b0*/  ULEA UR13, UR33, UR12, 0x3 ;  /* 0x0000000c210d7291 */ /* 0x000fe4000f8e18ff */
[----:B------:R-:W-:Y:S02]  /*23c0*/  UIADD3 UR32, UPT, UPT, UR16, UR24, URZ ;  /* 0x0000001810207290 */ /* 0x000fe4000fffe0ff */
[----:B------:R-:W-:Y:S02]  /*23d0*/  UIADD3 UR64, UPT, UPT, UR66, 0x20, URZ ;  /* 0x0000002042407890 */ /* 0x000fe4000fffe0ff */
[----:B------:R-:W-:Y:S02]  /*23e0*/  UIADD3 UR60, UPT, UPT, UR62, 0x40, URZ ;  /* 0x000000403e3c7890 */ /* 0x000fe4000fffe0ff */
[----:B------:R-:W-:Y:S02]  /*23f0*/  UIADD3 UR58, UPT, UPT, UR62, 0x20, URZ ;  /* 0x000000203e3a7890 */ /* 0x000fe4000fffe0ff */
[----:B------:R-:W-:Y:S02]  /*2400*/  UIADD3 UR56, UPT, UPT, UR62, 0x60, URZ ;  /* 0x000000603e387890 */ /* 0x000fe4000fffe0ff */
[----:B------:R-:W-:Y:S02]  /*2410*/  UIADD3 UR54, UPT, UPT, UR25, UR24, URZ ;  /* 0x0000001819367290 */ /* 0x000fe4000fffe0ff */
[----:B------:R-:W-:Y:S02]  /*2420*/  UIADD3 UR52, UPT, UPT, UR25, UR20, URZ ;  /* 0x0000001419347290 */ /* 0x000fe4000fffe0ff */
[----:B------:R-:W-:Y:S02]  /*2430*/  UIADD3 UR48, UPT, UPT, UR24, 0x2, UR25 ;  /* 0x0000000218307890 */ /* 0x000fe4000fffe019 */
[----:B------:R-:W-:Y:S02]  /*2440*/  UIADD3 UR46, UPT, UPT, UR20, 0x2, UR25 ;  /* 0x00000002142e7890 */ /* 0x000fe4000fffe019 */
[----:B------:R-:W-:Y:S02]  /*2450*/  UIADD3 UR42, UPT, UPT, UR24, 0x4, UR25 ;  /* 0x00000004182a7890 */ /* 0x000fe4000fffe019 */
[----:B------:R-:W-:Y:S02]  /*2460*/  UIADD3 UR68, UPT, UPT, UR20, 0x4, UR25 ;  /* 0x0000000414447890 */ /* 0x000fe4000fffe019 */
[----:B------:R-:W-:Y:S02]  /*2470*/  UIADD3 UR28, UPT, UPT, UR13, 0x28, URZ ;  /* 0x000000280d1c7890 */ /* 0x000fe4000fffe0ff */
[----:B------:R-:W-:Y:S01]  /*2480*/  UIADD3 UR16, UPT, UPT, UR16, UR20, URZ ;  /* 0x0000001410107290 */ /* 0x000fe2000fffe0ff */
[----:B------:R-:W-:Y:S01]  /*2490*/  UMOV UR67, 0x4008 ;  /* 0x0000400800437882 */ /* 0x000fe20000000000 */
        /* <DEDUP_REMOVED lines=11> */
[----:B------:R-:W-:Y:S05]  /*2550*/  @P3 BRA `(.L_x_41) ;  /* 0x0000000000103947 */ /* 0x000fea0003800000 */
[----:B------:R-:W-:Y:S06]  /*2560*/  USHF.L.U32 UR25, UR34, 0x1f, URZ ;  /* 0x0000001f22197899 */ /* 0x000fec00080006ff */
[----:B-1----:R-:W-:Y:S04]  /*2570*/  MOV R0, UR25 ;  /* 0x0000001900007c02 */ /* 0x002fe80008000f00 */
[----:B------:R-:W1:Y:S02]  /*2580*/  SYNCS.PHASECHK.TRANS64.TRYWAIT P0, [UR13], R0 ;  /* 0x00000000ff0075a7 */ /* 0x000e64000800110d */
[----:B-1----:R-:W-:Y:S05]  /*2590*/  @!P0 BRA `(.L_x_42) ;  /* 0x0000003400008947 */ /* 0x002fea0003800000 */
.L_x_41:
[----:B------:R2:W-:Y:S01]  /*25a0*/  UTCCP.T.S.2CTA.4x32dp128bit tmem[UR36+0x1d0], gdesc[UR66] ;  /* 0x0001d042240079e7 */ /* 0x0005e20009300000 */
[----:B------:R2:W-:Y:S01]  /*25b0*/  UTCCP.T.S.2CTA.4x32dp128bit tmem[UR36+0x1d4], gdesc[UR64] ;  /* 0x0001d440240079e7 */ /* 0x0005e20009300000 */
[----:B------:R2:W-:Y:S01]  /*25c0*/  UTCCP.T.S.2CTA.4x32dp128bit tmem[UR36+0x1e0], gdesc[UR62] ;  /* 0x0001e03e240079e7 */ /* 0x0005e20009300000 */
[----:B------:R2:W-:Y:S01]  /*25d0*/  UTCCP.T.S.2CTA.4x32dp128bit tmem[UR36+0x1e4], gdesc[UR60] ;  /* 0x0001e43c240079e7 */ /* 0x0005e20009300000 */
[----:B------:R2:W-:Y:S01]  /*25e0*/  UTCCP.T.S.2CTA.4x32dp128bit tmem[UR36+0x1e8], gdesc[UR58] ;  /* 0x0001e83a240079e7 */ /* 0x0005e20009300000 */
[----:B------:R2:W-:Y:S01]  /*25f0*/  UTCCP.T.S.2CTA.4x32dp128bit tmem[UR36+0x1ec], gdesc[UR56] ;  /* 0x0001ec38240079e7 */ /* 0x0005e20009300000 */
[----:B------:R2:W-:Y:S01]  /*2600*/  UTCQMMA.2CTA gdesc[UR52], gdesc[UR54], tmem[UR17], tmem[UR50], idesc[UR51], tmem[UR10], UP4 ;  /* 0x000a323634007dea */ /* 0x0005e2000a200311 */
[----:B------:R-:W-:Y:S01]  /*2610*/  UPLOP3.LUT UP4, UPT, UPT, UPT, UPT, 0x80, 0x8 ;  /* 0x000000000008789c */ /* 0x000fe20003f8f070 */
[----:B------:R2:W-:Y:S01]  /*2620*/  UTCQMMA.2CTA gdesc[UR46], gdesc[UR48], tmem[UR17], tmem[UR44], idesc[UR45], tmem[UR6], UPT ;  /* 0x00062c302e007dea */ /* 0x0005e2000ba00311 */
[----:B------:R2:W-:Y:S01]  /*2630*/  UTCQMMA.2CTA gdesc[UR68], gdesc[UR42], tmem[UR17], tmem[UR40], idesc[UR41], tmem[UR8], UPT ;  /* 0x0008282a44007dea */ /* 0x0005e2000ba00311 */
[----:B------:R-:W-:Y:S01]  /*2640*/  UMOV UR70, UR32 ;  /* 0x0000002000467c82 */ /* 0x000fe20008000000 */
[----:B------:R-:W-:Y:S01]  /*2650*/  UMOV UR71, 0x40004040 ;  /* 0x4000404000477882 */ /* 0x000fe20000000000 */
[----:B------:R-:W-:Y:S01]  /*2660*/  UMOV UR72, UR16 ;  /* 0x0000001000487c82 */ /* 0x000fe20008000000 */
[----:B------:R-:W-:Y:S02]  /*2670*/  UMOV UR73, 0x40004040 ;  /* 0x4000404000497882 */ /* 0x000fe40000000000 */
[----:B------:R2:W-:Y:S01]  /*2680*/  UTCQMMA.2CTA gdesc[UR72], gdesc[UR70], tmem[UR17], tmem[UR38], idesc[UR39], tmem[UR4], UPT ;  /* 0x0004264648007dea */ /* 0x0005e2000ba00311 */
[----:B------:R2:W-:Y:S01]  /*2690*/  UTCBAR.2CTA.MULTICAST [UR28], URZ, UR27 ;  /* 0x000000ff1c0073e9 */ /* 0x0005e2000820081b */
[----:B------:R-:W-:Y:S01]  /*26a0*/  NOP ;  /* 0x0000000000007918 */ /* 0x000fe20000000000 */
.L_x_40:
[----:B------:R-:W-:Y:S01]  /*26b0*/  UIADD3 UR33, UPT, UPT, UR33, 0x1, URZ ;  /* 0x0000000121217890 */ /* 0x000fe2000fffe0ff */
[----:B------:R-:W-:Y:S01]  /*26c0*/  PLOP3.LUT P3, PT, PT, PT, PT, 0x80, 0x8 ;  /* 0x000000000008781c */ /* 0x000fe20003f6f070 */
[----:B------:R-:W-:Y:S02]  /*26d0*/  UISETP.GT.U32.AND UP3, UPT, UR29, 0x1e, UPT ;  /* 0x0000001e1d00788c */ /* 0x000fe4000bf64070 */
[----:B------:R-:W-:Y:S02]  /*26e0*/  UISETP.NE.AND UP2, UPT, UR33, 0x5, UPT ;  /* 0x000000052100788c */ /* 0x000fe4000bf45270 */
[----:B------:R-:W-:Y:S02]  /*26f0*/  UISETP.NE.OR UP3, UPT, UR23, URZ, UP3 ;  /* 0x000000ff1700728c */ /* 0x000fe40009f65670 */
[----:B------:R-:W-:Y:S02]  /*2700*/  USEL UR13, URZ, 0x1, UP2 ;  /* 0x00000001ff0d7887 */ /* 0x000fe40009000000 */
[----:B------:R-:W-:Y:S02]  /*2710*/  USEL UR33, UR33, URZ, UP2 ;  /* 0x000000ff21217287 */ /* 0x000fe40009000000 */
[----:B------:R-:W-:Y:S01]  /*2720*/  ULOP3.LUT UR34, UR34, UR13, URZ, 0x3c, !UPT ;  /* 0x0000000d22227292 */ /* 0x000fe2000f8e3cff */
[----:B------:R-:W-:Y:S01]  /*2730*/  PLOP3.LUT P0, PT, PT, PT, UP3, 0x80, 0x8 ;  /* 0x000000000008781c */ /* 0x000fe20003f0f038 */
[----:B------:R-:W-:Y:S03]  /*2740*/  UIADD3 UR29, UPT, UPT, UR29, 0x1, URZ ;  /* 0x000000011d1d7890 */ /* 0x000fe6000fffe0ff */
[----:B------:R-:W-:Y:S02]  /*2750*/  @!UP3 USHF.L.U32 UR13, UR34, 0x1f, URZ ;  /* 0x0000001f220db899 */ /* 0x000fe400080006ff */
[----:B------:R-:W-:Y:S02]  /*2760*/  @!UP3 ULEA UR16, UR33, UR12, 0x3 ;  /* 0x0000000c2110b291 */ /* 0x000fe4000f8e18ff */
[----:B------:R-:W-:Y:S02]  /*2770*/  UISETP.NE.AND UP2, UPT, UR29, 0x20, UPT ;  /* 0x000000201d00788c */ /* 0x000fe4000bf45270 */
[----:B-1----:R-:W-:Y:S05]  /*2780*/  IMAD.U32 R0, RZ, RZ, UR13 ;  /* 0x0000000dff007e24 */ /* 0x002fea000f8e00ff */
[----:B------:R3:W4:Y:S02]  /*2790*/  @!P0 SYNCS.PHASECHK.TRANS64.TRYWAIT P3, [UR16], R0 ;  /* 0x00000000ff0085a7 */ /* 0x0007240008061110 */
[----:B------:R-:W-:Y:S05]  /*27a0*/  BRA.U UP2, `(.L_x_43) ;  /* 0xfffffff902ec7547 */ /* 0x000fea000b83ffff */
[----:B------:R-:W-:Y:S02]  /*27b0*/  LEA R2, R5, UR12, 0x3 ;  /* 0x0000000c05027c11 */ /* 0x000fe4000f8e18ff */
[----:B------:R-:W-:Y:S01]  /*27c0*/  SHF.L.U32 R3, R4, 0x1f, RZ ;  /* 0x0000001f04037819 */ /* 0x000fe200000006ff */
[----:B------:R-:W-:Y:S06]  /*27d0*/  BRA.U UP1, `(.L_x_44) ;  /* 0x0000000101187547 */ /* 0x000fec000b800000 */
[----:B------:R-:W-:-:S06]  /*27e0*/  USHF.L.U32 UR13, UR35, 0x1f, URZ ;  /* 0x0000001f230d7899 */ /* 0x000fcc00080006ff */
[----:B---3--:R-:W-:Y:S01]  /*27f0*/  MOV R0, UR13 ;  /* 0x0000000d00007c02 */ /* 0x008fe20008000f00 */
[----:B------:R-:W-:Y:S02]  /*2800*/  UMOV UR13, 0x3 ;  /* 0x00000003000d7882 */ /* 0x000fe40000000000 */
[----:B------:R1:W-:Y:S01]  /*2810*/  UTCBAR.2CTA.MULTICAST [UR26], URZ, UR13 ;  /* 0x000000ff1a0073e9 */ /* 0x0003e2000820080d */
[----:B------:R1:W-:Y:S01]  /*2820*/  SYNCS.PHASECHK.TRANS64.TRYWAIT PT, [UR12+0x58], R0 ;  /* 0x00005800ff0075a7 */ /* 0x0003e200080e110c */
[----:B------:R-:W-:Y:S02]  /*2830*/  NOP ;  /* 0x0000000000007918 */ /* 0x000fe40000000000 */
.L_x_44:
[----:B------:R-:W5:Y:S02]  /*2840*/  SYNCS.PHASECHK.TRANS64.TRYWAIT P0, [R2+URZ+0x60], R3 ;  /* 0x00006003020075a7 */ /* 0x000f6400080011ff */
[----:B-----5:R-:W-:Y:S05]  /*2850*/  @!P0 BRA `(.L_x_45) ;  /* 0x0000003000708947 */ /* 0x020fea0003800000 */
.L_x_104:
[C---:B-1-3--:R-:W-:Y:S01]  /*2860*/  LEA R0, R5.reuse, UR12, 0x4 ;  /* 0x0000000c05007c11 */ /* 0x04afe2000f8e20ff */
[----:B------:R-:W-:Y:S01]  /*2870*/  VIADD R5, R5, 0x1 ;  /* 0x0000000105057836 */ /* 0x000fe20000000000 */
[----:B------:R-:W-:Y:S01]  /*2880*/  UMOV UR13, UR35 ;  /* 0x00000023000d7c82 */ /* 0x000fe20008000000 */
[----:B------:R-:W-:-:S03]  /*2890*/  IMAD.MOV.U32 R3, RZ, RZ, 0x1 ;  /* 0x00000001ff037424 */ /* 0x000fc600078e00ff */
[----:B------:R-:W1:Y:S01]  /*28a0*/  LDS R0, [R0+0x3081c] ;  /* 0x03081c0000007984 */ /* 0x000e620000000800 */
[C---:B------:R-:W-:Y:S01]  /*28b0*/  ISETP.NE.AND P1, PT, R5.reuse, 0x2, PT ;  /* 0x000000020500780c */ /* 0x040fe20003f25270 */
[----:B------:R3:W-:Y:S06]  /*28c0*/  MEMBAR.ALL.CTA ;  /* 0x0000000000007992 */ /* 0x0007ec0000008000 */
[----:B---3--:R-:W3:Y:S01]  /*28d0*/  FENCE.VIEW.ASYNC.S ;  /* 0x00000000000073c6 */ /* 0x008ee20000000000 */
[----:B------:R-:W-:Y:S01]  /*28e0*/  SEL R5, R5, RZ, P1 ;  /* 0x000000ff05057207 */ /* 0x000fe20000800000 */
[----:B---3--:R3:W-:Y:S01]  /*28f0*/  SYNCS.ARRIVE.TRANS64.ART0 RZ, [R2+URZ+0x70], R3 ;  /* 0x0000700302ff79a7 */ /* 0x0087e200085000ff */
[----:B-1----:R-:W-:-:S02]  /*2900*/  ISETP.NE.AND P0, PT, R0, 0x1, PT ;  /* 0x000000010000780c */ /* 0x002fc40003f05270 */
[----:B---3--:R-:W-:-:S04]  /*2910*/  SEL R3, RZ, 0x1, P1 ;  /* 0x00000001ff037807 */ /* 0x008fc80000800000 */
[----:B------:R-:W-:-:S07]  /*2920*/  LOP3.LUT R4, R4, R3, RZ, 0x3c, !PT ;  /* 0x0000000304047212 */ /* 0x000fce00078e3cff */
[----:B------:R-:W-:Y:S05]  /*2930*/  @!P0 BRA `(.L_x_46) ;  /* 0xfffffff800388947 */ /* 0x000fea000383ffff */
.L_x_37:
[----:B------:R-:W-:-:S09]  /*2940*/  UISETP.NE.AND UP0, UPT, UR15, URZ, UPT ;  /* 0x000000ff0f00728c */ /* 0x000fd2000bf05270 */
[----:B------:R-:W-:Y:S05]  /*2950*/  BRA.U UP0, `(.L_x_47) ;  /* 0x00000001006c7547 */ /* 0x000fea000b800000 */
[----:B------:R-:W-:Y:S01]  /*2960*/  USHF.L.U32 UR35, UR35, 0x1f, URZ ;  /* 0x0000001f23237899 */ /* 0x000fe200080006ff */
[----:B------:R-:W-:-:S05]  /*2970*/  MOV R0, UR12 ;  /* 0x0000000c00007c02 */ /* 0x000fca0008000f00 */
[----:B------:R-:W-:Y:S02]  /*2980*/  MOV R2, UR35 ;  /* 0x0000002300027c02 */ /* 0x000fe40008000f00 */
[----:B------:R-:W-:-:S04]  /*2990*/  MOV R3, UR35 ;  /* 0x0000002300037c02 */ /* 0x000fc80008000f00 */
[----:B------:R3:W1:Y:S03]  /*29a0*/  SYNCS.PHASECHK.TRANS64.TRYWAIT P0, [R0+URZ+0x58], R3 ;  /* 0x00005803000075a7 */ /* 0x00066600080011ff */
[----:B-1----:R-:W-:Y:S05]  /*29b0*/  @!P0 NANOSLEEP.SYNCS 0x989680 ;  /* 0x009896800000895d */ /* 0x002fea0003900000 */
[----:B------:R-:W1:Y:S02]  /*29c0*/  @!P0 SYNCS.PHASECHK.TRANS64 P0, [R0+URZ+0x58], R3 ;  /* 0x00005803000085a7 */ /* 0x000e6400080010ff */
[----:B-1----:R-:W-:Y:S05]  /*29d0*/  @P0 BRA `(.L_x_47) ;  /* 0x00000000004c0947 */ /* 0x002fea0003800000 */
.L_x_48:
[----:B-1----:R1:W2:Y:S02]  /*29e0*/  SYNCS.PHASECHK.TRANS64.TRYWAIT P0, [R0+URZ+0x58], R3 ;  /* 0x00005803000075a7 */ /* 0x0022a400080011ff */
[----:B--2---:R-:W-:Y:S05]  /*29f0*/  @!P0 NANOSLEEP.SYNCS 0x989680 ;  /* 0x009896800000895d */ /* 0x004fea0003900000 */
[----:B------:R-:W2:Y:S02]  /*2a00*/  @!P0 SYNCS.PHASECHK.TRANS64 P0, [R0+URZ+0x58], R3 ;  /* 0x00005803000085a7 */ /* 0x000ea400080010ff */
[----:B--2---:R-:W-:Y:S05]  /*2a10*/  @!P0 BRA `(.L_x_48) ;  /* 0xfffffffc00f08947 */ /* 0x004fea000383ffff */
[----:B------:R-:W-:Y:S05]  /*2a20*/  BRA `(.L_x_47) ;  /* 0x0000000000387947 */ /* 0x000fea0003800000 */
.L_x_35:
[----:B------:R-:W-:-:S13]  /*2a30*/  ISETP.NE.AND P0, PT, R122, RZ, PT ;  /* 0x000000ff7a00720c */ /* 0x000fda0003f05270 */
[----:B------:R-:W-:Y:S05]  /*2a40*/  @P0 BRA `(.L_x_49) ;  /* 0x00000000002c0947 */ /* 0x000fea0003800000 */
[----:B------:R-:W4:Y:S01]  /*2a50*/  S2UR UR5, SR_CgaCtaId ;  /* 0x00000000000579c3 */ /* 0x000f220000008800 */
[----:B-1----:R-:W-:Y:S01]  /*2a60*/  UMOV UR6, 0x400 ;  /* 0x0000040000067882 */ /* 0x002fe20000000000 */
[----:B------:R-:W-:Y:S01]  /*2a70*/  UMOV UR4, 0x20 ;  /* 0x0000002000047882 */ /* 0x000fe20000000000 */
[----:B------:R-:W-:Y:S01]  /*2a80*/  ELECT P0, URZ, PT ;  /* 0x0000000000ff782f */ /* 0x000fe20003800000 */
[----:B----4-:R-:W-:Y:S02]  /*2a90*/  ULEA UR5, UR5, UR6, 0x18 ;  /* 0x0000000605057291 */ /* 0x010fe4000f8ec0ff */
[----:B------:R-:W-:-:S04]  /*2aa0*/  UIADD3 UR6, UPT, UPT, -UR4, 0x100000, URZ ;  /* 0x0010000004067890 */ /* 0x000fc8000fffe1ff */
[----:B------:R-:W-:Y:S02]  /*2ab0*/  USHF.L.U32 UR7, UR6, 0xb, URZ ;  /* 0x0000000b06077899 */ /* 0x000fe400080006ff */
[----:B------:R-:W-:Y:S01]  /*2ac0*/  USHF.L.U32 UR6, UR6, 0x1, URZ ;  /* 0x0000000106067899 */ /* 0x000fe200080006ff */
[----:B------:R-:W1:Y:S11]  /*2ad0*/  FENCE.VIEW.ASYNC.S ;  /* 0x00000000000073c6 */ /* 0x000e760000000000 */
[----:B-1----:R4:W1:Y:S02]  /*2ae0*/  SYNCS.EXCH.64 URZ, [UR5+0x80], UR6 ;  /* 0x0000800605ff75b2 */ /* 0x0028640008000100 */
[----:B----4-:R-:W-:Y:S01]  /*2af0*/  NOP ;  /* 0x0000000000007918 */ /* 0x010fe20000000000 */
.L_x_49:
[----:B------:R-:W-:Y:S01]  /*2b00*/  NOP ;  /* 0x0000000000007918 */ /* 0x000fe20000000000 */
.L_x_47:
[C---:B------:R-:W-:Y:S02]  /*2b10*/  ISETP.NE.AND P0, PT, R122.reuse, RZ, PT ;  /* 0x000000ff7a00720c */ /* 0x040fe40003f05270 */
[----:B------:R-:W-:-:S11]  /*2b20*/  ISETP.GT.AND P1, PT, R122, 0x3, PT ;  /* 0x000000037a00780c */ /* 0x000fd60003f24270 */
[----:B------:R-:W-:Y:S05]  /*2b30*/  @P0 BRA `(.L_x_50) ;  /* 0x00000000002c0947 */ /* 0x000fea0003800000 */
[----:B--2---:R-:W2:Y:S01]  /*2b40*/  S2UR UR5, SR_CgaCtaId ;  /* 0x00000000000579c3 */ /* 0x004ea20000008800 */
[----:B-1----:R-:W-:Y:S01]  /*2b50*/  UMOV UR6, 0x400 ;  /* 0x0000040000067882 */ /* 0x002fe20000000000 */
[----:B------:R-:W-:Y:S01]  /*2b60*/  UMOV UR4, 0x20 ;  /* 0x0000002000047882 */ /* 0x000fe20000000000 */
[----:B------:R-:W-:Y:S01]  /*2b70*/  ELECT P2, URZ, PT ;  /* 0x0000000000ff782f */ /* 0x000fe20003840000 */
[----:B--2---:R-:W-:Y:S02]  /*2b80*/  ULEA UR5, UR5, UR6, 0x18 ;  /* 0x0000000605057291 */ /* 0x004fe4000f8ec0ff */
[----:B------:R-:W-:-:S04]  /*2b90*/  UIADD3 UR6, UPT, UPT, -UR4, 0x100000, URZ ;  /* 0x0010000004067890 */ /* 0x000fc8000fffe1ff */
[----:B------:R-:W-:Y:S02]  /*2ba0*/  USHF.L.U32 UR7, UR6, 0xb, URZ ;  /* 0x0000000b06077899 */ /* 0x000fe400080006ff */
[----:B------:R-:W-:Y:S01]  /*2bb0*/  USHF.L.U32 UR6, UR6, 0x1, URZ ;  /* 0x0000000106067899 */ /* 0x000fe200080006ff */
[----:B------:R-:W1:Y:S11]  /*2bc0*/  FENCE.VIEW.ASYNC.S ;  /* 0x00000000000073c6 */ /* 0x000e760000000000 */
[----:B-1----:R1:W2:Y:S01]  /*2bd0*/  SYNCS.EXCH.64 URZ, [UR5+0x80], UR6 ;  /* 0x0000800605ff75b2 */ /* 0x0022a20008000100 */
[----:B------:R-:W-:Y:S01]  /*2be0*/  NOP ;  /* 0x0000000000007918 */ /* 0x000fe20000000000 */
.L_x_50:
[----:B------:R-:W-:Y:S01]  /*2bf0*/  NOP ;  /* 0x0000000000007918 */ /* 0x000fe20000000000 */
[----:B------:R-:W-:Y:S01]  /*2c00*/  @P1 NOP ;  /* 0x0000000000001918 */ /* 0x000fe20000000000 */
[----:B------:R-:W-:Y:S05]  /*2c10*/  @P1 BRA `(.L_x_51) ;  /* 0x0000002800681947 */ /* 0x000fea0003800000 */
[----:B------:R-:W-:Y:S05]  /*2c20*/  @P0 BRA `(.L_x_52) ;  /* 0x00000000002c0947 */ /* 0x000fea0003800000 */
[----:B-12---:R-:W1:Y:S01]  /*2c30*/  S2UR UR5, SR_CgaCtaId ;  /* 0x00000000000579c3 */ /* 0x006e620000008800 */
[----:B------:R-:W-:Y:S01]  /*2c40*/  UMOV UR6, 0x400 ;  /* 0x0000040000067882 */ /* 0x000fe20000000000 */
[----:B------:R-:W-:Y:S01]  /*2c50*/  UMOV UR4, 0x20 ;  /* 0x0000002000047882 */ /* 0x000fe20000000000 */
[----:B------:R-:W-:Y:S01]  /*2c60*/  ELECT P1, URZ, PT ;  /* 0x0000000000ff782f */ /* 0x000fe20003820000 */
[----:B-1----:R-:W-:Y:S02]  /*2c70*/  ULEA UR5, UR5, UR6, 0x18 ;  /* 0x0000000605057291 */ /* 0x002fe4000f8ec0ff */
[----:B------:R-:W-:-:S04]  /*2c80*/  UIADD3 UR6, UPT, UPT, -UR4, 0x100000, URZ ;  /* 0x0010000004067890 */ /* 0x000fc8000fffe1ff */
[----:B------:R-:W-:Y:S02]  /*2c90*/  USHF.L.U32 UR7, UR6, 0xb, URZ ;  /* 0x0000000b06077899 */ /* 0x000fe400080006ff */
[----:B------:R-:W-:Y:S01]  /*2ca0*/  USHF.L.U32 UR6, UR6, 0x1, URZ ;  /* 0x0000000106067899 */ /* 0x000fe200080006ff */
[----:B------:R-:W1:Y:S11]  /*2cb0*/  FENCE.VIEW.ASYNC.S ;  /* 0x00000000000073c6 */ /* 0x000e760000000000 */
[----:B-1----:R1:W2:Y:S01]  /*2cc0*/  SYNCS.EXCH.64 URZ, [UR5+0x80], UR6 ;  /* 0x0000800605ff75b2 */ /* 0x0022a20008000100 */
[----:B------:R-:W-:Y:S01]  /*2cd0*/  NOP ;  /* 0x0000000000007918 */ /* 0x000fe20000000000 */
.L_x_52:
[----:B------:R-:W-:Y:S01]  /*2ce0*/  NOP ;  /* 0x0000000000007918 */ /* 0x000fe20000000000 */
[----:B------:R-:W-:Y:S05]  /*2cf0*/  @P0 BRA `(.L_x_53) ;  /* 0x00000004008c0947 */ /* 0x000fea0003800000 */
[----:B------:R-:W5:Y:S01]  /*2d00*/  S2R R5, SR_CgaCtaId ;  /* 0x0000000000057919 */ /* 0x000f620000008800 */
[----:B-12---:R-:W-:Y:S01]  /*2d10*/  NOP ;  /* 0x0000000000007918 */ /* 0x006fe20000000000 */
[----:B---3--:R-:W-:Y:S02]  /*2d20*/  MOV R0, 0x40 ;  /* 0x0000004000007802 */ /* 0x008fe40000000f00 */
[----:B------:R-:W-:Y:S02]  /*2d30*/  MOV R4, 0x400 ;  /* 0x0000040000047802 */ /* 0x000fe40000000f00 */
[C---:B-----5:R-:W-:Y:S02]  /*2d40*/  LEA R0, R5.reuse, R0, 0x18 ;  /* 0x0000000005007211 */ /* 0x060fe400078ec0ff */
[----:B------:R-:W-:-:S04]  /*2d50*/  LEA R4, R5, R4, 0x18 ;  /* 0x0000000405047211 */ /* 0x000fc800078ec0ff */
[----:B------:R-:W1:Y:S02]  /*2d60*/  LDS.U8 R0, [R0] ;  /* 0x0000000000007984 */ /* 0x000e640000000000 */
[----:B-1----:R-:W-:-:S13]  /*2d70*/  ISETP.NE.AND P0, PT, R0, RZ, PT ;  /* 0x000000ff0000720c */ /* 0x002fda0003f05270 */
[----:B------:R-:W-:Y:S05]  /*2d80*/  @P0 BRA `(.L_x_54) ;  /* 0x0000000400500947 */ /* 0x000fea0003800000 */
[C---:B------:R-:W-:Y:S02]  /*2d90*/  LOP3.LUT R0, R5.reuse, 0x1, RZ, 0xc0, !PT ;  /* 0x0000000105007812 */ /* 0x040fe400078ec0ff */
[----:B------:R-:W-:Y:S02]  /*2da0*/  LOP3.LUT R10, R5, 0x1, RZ, 0x3c, !PT ;  /* 0x00000001050a7812 */ /* 0x000fe400078e3cff */
[----:B------:R-:W-:-:S13]  /*2db0*/  ISETP.NE.U32.AND P1, PT, R0, 0x1, PT ;  /* 0x000000010000780c */ /* 0x000fda0003f25070 */
[----:B------:R-:W-:Y:S05]  /*2dc0*/  @!P1 BRA `(.L_x_55) ;  /* 0x0000000000c49947 */ /* 0x000fea0003800000 */
[----:B------:R-:W-:Y:S01]  /*2dd0*/  ELECT P0, URZ, PT ;  /* 0x0000000000ff782f */ /* 0x000fe20003800000 */
[----:B------:R-:W-:-:S12]  /*2de0*/  BSSY B0, `(.L_x_55) ;  /* 0x000002f000007945 */ /* 0x000fd80003800000 */
[----:B------:R-:W-:Y:S05]  /*2df0*/  @!P0 BRA `(.L_x_56) ;  /* 0x0000000000b48947 */ /* 0x000fea0003800000 */
[----:B------:R-:W-:-:S05]  /*2e00*/  UMOV UR4, 0x10 ;  /* 0x0000001000047882 */ /* 0x000fca0000000000 */
[----:B------:R-:W-:Y:S04]  /*2e10*/  DEPBAR.LE SB1, 0x36 ;  /* 0x00009d800000791a */ /* 0x000fe80000000000 */
[----:B------:R-:W1:Y:S02]  /*2e20*/  UTCATOMSWS.2CTA.FIND_AND_SET.ALIGN UP0, UR4, UR4 ;  /* 0x00000004000475e3 */ /* 0x000e640008200800 */
[----:B-1----:R-:W-:Y:S01]  /*2e30*/  PLOP3.LUT P0, PT, PT, PT, UP0, 0x80, 0x8 ;  /* 0x000000000008781c */ /* 0x002fe20003f0f008 */
[----:B------:R-:W-:-:S03]  /*2e40*/  IMAD.U32 R13, RZ, RZ, UR4 ;  /* 0x00000004ff0d7e24 */ /* 0x000fc6000f8e00ff */
[----:B------:R-:W-:-:S04]  /*2e50*/  SEL R0, RZ, 0xffffffff, !P0 ;  /* 0xffffffffff007807 */ /* 0x000fc80004000000 */
[----:B------:R-:W-:-:S13]  /*2e60*/  ISETP.NE.AND P0, PT, R0, RZ, PT ;  /* 0x000000ff0000720c */ /* 0x000fda0003f05270 */
[----:B------:R-:W-:Y:S05]  /*2e70*/  @P0 BRA `(.L_x_57) ;  /* 0x0000000000240947 */ /* 0x000fea0003800000 */
.L_x_58:
[----:B------:R-:W-:Y:S05]  /*2e80*/  NANOSLEEP 0x64 ;  /* 0x000000640000795d */ /* 0x000fea0003800000 */
[----:B------:R-:W-:-:S05]  /*2e90*/  UMOV UR4, 0x10 ;  /* 0x0000001000047882 */ /* 0x000fca0000000000 */
[----:B------:R-:W-:Y:S04]  /*2ea0*/  DEPBAR.LE SB1, 0x36 ;  /* 0x00009d800000791a */ /* 0x000fe80000000000 */
[----:B------:R-:W1:Y:S02]  /*2eb0*/  UTCATOMSWS.2CTA.FIND_AND_SET.ALIGN UP0, UR4, UR4 ;  /* 0x00000004000475e3 */ /* 0x000e640008200800 */
[----:B-1----:R-:W-:Y:S01]  /*2ec0*/  PLOP3.LUT P0, PT, PT, PT, UP0, 0x80, 0x8 ;  /* 0x000000000008781c */ /* 0x002fe20003f0f008 */
[----:B------:R-:W-:-:S03]  /*2ed0*/  IMAD.U32 R13, RZ, RZ, UR4 ;  /* 0x00000004ff0d7e24 */ /* 0x000fc6000f8e00ff */
[----:B------:R-:W-:-:S04]  /*2ee0*/  SEL R0, RZ, 0xffffffff, !P0 ;  /* 0xffffffffff007807 */ /* 0x000fc80004000000 */
[----:B------:R-:W-:-:S13]  /*2ef0*/  ISETP.NE.AND P0, PT, R0, RZ, PT ;  /* 0x000000ff0000720c */ /* 0x000fda0003f05270 */
[----:B------:R-:W-:Y:S05]  /*2f00*/  @!P0 BRA `(.L_x_58) ;  /* 0xfffffffc00dc8947 */ /* 0x000fea000383ffff */
.L_x_57:
[----:B------:R-:W-:Y:S01]  /*2f10*/  MOV R0, 0x60 ;  /* 0x0000006000007802 */ /* 0x000fe20000000f00 */
[----:B------:R-:W-:Y:S02]  /*2f20*/  VIADD R7, R4, 0x88 ;  /* 0x0000008804077836 */ /* 0x000fe40000000000 */
[----:B------:R-:W-:Y:S01]  /*2f30*/  IMAD.MOV.U32 R8, RZ, RZ, 0x4 ;  /* 0x00000004ff087424 */ /* 0x000fe200078e00ff */
[----:B------:R-:W-:Y:S02]  /*2f40*/  LEA R11, R5, R0, 0x18 ;  /* 0x00000000050b7211 */ /* 0x000fe400078ec0ff */
[----:B------:R-:W-:-:S03]  /*2f50*/  MOV R0, 0x58 ;  /* 0x0000005800007802 */ /* 0x000fc60000000f00 */
[----:B------:R-:W1:Y:S01]  /*2f60*/  LDS R14, [R11] ;  /* 0x000000000b0e7984 */ /* 0x000e620000000800 */
[----:B------:R-:W-:Y:S01]  /*2f70*/  LEA R3, R5, R0, 0x18 ;  /* 0x0000000005037211 */ /* 0x000fe200078ec0ff */
[----:B-1----:R-:W-:-:S04]  /*2f80*/  IMAD.U32 R14, R14, -0x80000000, RZ ;  /* 0x800000000e0e7824 */ /* 0x002fc800078e00ff */
[----:B------:R-:W1:Y:S02]  /*2f90*/  SYNCS.PHASECHK.TRANS64.TRYWAIT P0, [R3+URZ], R14 ;  /* 0x0000000e030075a7 */ /* 0x000e6400080011ff */
[----:B-1----:R-:W-:Y:S05]  /*2fa0*/  @P0 BRA `(.L_x_59) ;  /* 0x0000000000080947 */ /* 0x002fea0003800000 */
[----:B------:R-:W1:Y:S02]  /*2fb0*/  SYNCS.PHASECHK.TRANS64.TRYWAIT P0, [R3+URZ], R14 ;  /* 0x0000000e030075a7 */ /* 0x000e6400080011ff */
[----:B-1----:R-:W-:Y:S05]  /*2fc0*/  @!P0 BRA `(.L_x_60) ;  /* 0x0000002800b08947 */ /* 0x002fea0003800000 */
.L_x_59:
[C---:B-1----:R-:W-:Y:S01]  /*2fd0*/  PRMT R3, R10.reuse, 0x654, R3 ;  /* 0x000006540a037816 */ /* 0x042fe20000000003 */
[C---:B------:R-:W-:Y:S01]  /*2fe0*/  IMAD.SHL.U32 R9, R13.reuse, 0x20, RZ ;  /* 0x000000200d097824 */ /* 0x040fe200078e00ff */
[----:B------:R-:W-:Y:S01]  /*2ff0*/  PRMT R2, R10, 0x654, R7 ;  /* 0x000006540a027816 */ /* 0x000fe20000000007 */
[----:B------:R-:W-:Y:S01]  /*3000*/  IMAD.MOV.U32 R6, RZ, RZ, 0xffff ;  /* 0x0000ffffff067424 */ /* 0x000fe200078e00ff */
[----:B------:R1:W-:Y:S01]  /*3010*/  SYNCS.ARRIVE.TRANS64.RED RZ, [R3+URZ], R8 ;  /* 0x0000000803ff79a7 */ /* 0x0003e200080004ff */
[----:B------:R-:W-:Y:S01]  /*3020*/  IMAD.MOV.U32 R0, RZ, RZ, 0x1 ;  /* 0x00000001ff007424 */ /* 0x000fe200078e00ff */
[----:B------:R2:W-:Y:S01]  /*3030*/  STS [R4+0x88], R9 ;  /* 0x0000880904007388 */ /* 0x0005e20000000800 */
[----:B------:R-:W-:Y:S01]  /*3040*/  VIADD R7, R13, 0x10 ;  /* 0x000000100d077836 */ /* 0x000fe20000000000 */
[----:B------:R-:W-:Y:S02]  /*3050*/  SHF.L.U32 R6, R6, R13, RZ ;  /* 0x0000000d06067219 */ /* 0x000fe400000006ff */
[----:B------:R2:W-:Y:S02]  /*3060*/  STAS [R2.64], R13 ;  /* 0x0000000d02007dbd */ /* 0x0005e4000c0008ff */
[----:B------:R-:W-:-:S04]  /*3070*/  SHF.L.U32 R7, R0, R7, RZ ;  /* 0x0000000700077219 */ /* 0x000fc800000006ff */
[----:B------:R-:W-:Y:S02]  /*3080*/  LOP3.LUT R6, R7, R6, RZ, 0xfc, !PT ;  /* 0x0000000607067212 */ /* 0x000fe400078efcff */
[----:B-1----:R-:W-:-:S04]  /*3090*/  MOV R8, 0x50 ;  /* 0x0000005000087802 */ /* 0x002fc80000000f00 */
[----:B------:R-:W-:-:S05]  /*30a0*/  LEA R7, R5, R8, 0x18 ;  /* 0x0000000805077211 */ /* 0x000fca00078ec0ff */
[----:B------:R2:W-:Y:S04]  /*30b0*/  ATOMS.OR RZ, [R7], R6 ;  /* 0x0000000607ff738c */ /* 0x0005e80003000000 */
[----:B------:R2:W-:Y:S02]  /*30c0*/  ATOMS.XOR RZ, [R11], R0 ;  /* 0x000000000bff738c */ /* 0x0005e40003800000 */
.L_x_56:
[----:B------:R-:W-:Y:S05]  /*30d0*/  BSYNC B0 ;  /* 0x0000000000007941 */ /* 0x000fea0003800000 */
.L_x_55:
[----:B------:R-:W-:Y:S05]  /*30e0*/  @P1 BRA `(.L_x_61) ;  /* 0x0000000000881947 */ /* 0x000fea0003800000 */
[----:B------:R-:W-:Y:S05]  /*30f0*/  WARPSYNC.ALL ;  /* 0x0000000000007948 */ /* 0x000fea0003800000 */
[----:B------:R-:W-:Y:S01]  /*3100*/  NOP ;  /* 0x0000000000007918 */ /* 0x000fe20000000000 */
[----:B------:R-:W-:-:S13]  /*3110*/  ELECT P0, URZ, PT ;  /* 0x0000000000ff782f */ /* 0x000fda0003800000 */
[----:B------:R-:W-:Y:S05]  /*3120*/  @!P0 BRA `(.L_x_61) ;  /* 0x0000000000788947 */ /* 0x000fea0003800000 */
[----:B--2---:R-:W-:Y:S02]  /*3130*/  MOV R0, 0x60 ;  /* 0x0000006000007802 */ /* 0x004fe40000000f00 */
[----:B------:R-:W-:Y:S02]  /*3140*/  MOV R2, 0x58 ;  /* 0x0000005800027802 */ /* 0x000fe40000000f00 */
[C---:B------:R-:W-:Y:S02]  /*3150*/  LEA R7, R5.reuse, R0, 0x18 ;  /* 0x0000000005077211 */ /* 0x040fe400078ec0ff */
[----:B------:R-:W-:-:S03]  /*3160*/  LEA R3, R5, R2, 0x18 ;  /* 0x0000000205037211 */ /* 0x000fc600078ec0ff */
[----:B------:R-:W1:Y:S02]  /*3170*/  LDS R0, [R7] ;  /* 0x0000000007007984 */ /* 0x000e640000000800 */
[----:B-1----:R-:W-:-:S04]  /*3180*/  IMAD.U32 R8, R0, -0x80000000, RZ ;  /* 0x8000000000087824 */ /* 0x002fc800078e00ff */
[----:B------:R-:W1:Y:S02]  /*3190*/  SYNCS.PHASECHK.TRANS64.TRYWAIT P0, [R3+URZ], R8 ;  /* 0x00000008030075a7 */ /* 0x000e6400080011ff */
[----:B-1----:R-:W-:Y:S05]  /*31a0*/  @P0 BRA `(.L_x_62) ;  /* 0x0000000000080947 */ /* 0x002fea0003800000 */
[----:B------:R-:W1:Y:S02]  /*31b0*/  SYNCS.PHASECHK.TRANS64.TRYWAIT P0, [R3+URZ], R8 ;  /* 0x00000008030075a7 */ /* 0x000e6400080011ff */
[----:B-1----:R-:W-:Y:S05]  /*31c0*/  @!P0 BRA `(.L_x_63) ;  /* 0x0000002800488947 */ /* 0x002fea0003800000 */
.L_x_62:
[----:B------:R-:W2:Y:S01]  /*31d0*/  LDS R13, [R4+0x88] ;  /* 0x00008800040d7984 */ /* 0x000ea20000000800 */
[----:B------:R-:W-:Y:S01]  /*31e0*/  IMAD.MOV.U32 R2, RZ, RZ, 0xffff ;  /* 0x0000ffffff027424 */ /* 0x000fe200078e00ff */
[----:B-1----:R-:W-:Y:S01]  /*31f0*/  PRMT R3, R10, 0x654, R3 ;  /* 0x000006540a037816 */ /* 0x002fe20000000003 */
[----:B------:R-:W-:Y:S02]  /*3200*/  IMAD.MOV.U32 R0, RZ, RZ, 0x1 ;  /* 0x00000001ff007424 */ /* 0x000fe400078e00ff */
[C---:B--2---:R-:W-:Y:S01]  /*3210*/  IMAD.SHL.U32 R11, R13.reuse, 0x20, RZ ;  /* 0x000000200d0b7824 */ /* 0x044fe200078e00ff */
[----:B------:R-:W-:Y:S01]  /*3220*/  SHF.L.U32 R2, R2, R13, RZ ;  /* 0x0000000d02027219 */ /* 0x000fe200000006ff */
[----:B------:R-:W-:-:S03]  /*3230*/  VIADD R9, R13, 0x10 ;  /* 0x000000100d097836 */ /* 0x000fc60000000000 */
[----:B------:R1:W-:Y:S01]  /*3240*/  STS [R4+0x88], R11 ;  /* 0x0000880b04007388 */ /* 0x0003e20000000800 */
[----:B------:R-:W-:Y:S02]  /*3250*/  MOV R6, 0x50 ;  /* 0x0000005000067802 */ /* 0x000fe40000000f00 */
[----:B------:R-:W-:Y:S02]  /*3260*/  SHF.L.U32 R9, R0, R9, RZ ;  /* 0x0000000900097219 */ /* 0x000fe400000006ff */
[----:B------:R-:W-:Y:S02]  /*3270*/  LEA R5, R5, R6, 0x18 ;  /* 0x0000000605057211 */ /* 0x000fe400078ec0ff */
[----:B------:R-:W-:-:S05]  /*3280*/  LOP3.LUT R2, R9, R2, RZ, 0xfc, !PT ;  /* 0x0000000209027212 */ /* 0x000fca00078efcff */
[----:B------:R1:W-:Y:S01]  /*3290*/  ATOMS.OR RZ, [R5], R2 ;  /* 0x0000000205ff738c */ /* 0x0003e20003000000 */
[----:B------:R1:W-:Y:S03]  /*32a0*/  SYNCS.ARRIVE.TRANS64.RED.A1T0 RZ, [R3+URZ], RZ ;  /* 0x000000ff03ff79a7 */ /* 0x0003e600081004ff */
[----:B------:R1:W-:Y:S01]  /*32b0*/  ATOMS.XOR RZ, [R7], R0 ;  /* 0x0000000007ff738c */ /* 0x0003e20003800000 */
[----:B------:R-:W-:Y:S05]  /*32c0*/  BRA `(.L_x_61) ;  /* 0x0000000000107947 */ /* 0x000fea0003800000 */
.L_x_54:
[----:B------:R-:W-:Y:S02]  /*32d0*/  MOV R3, 0xffffffff ;  /* 0xffffffff00037802 */ /* 0x000fe40000000f00 */
[----:B------:R-:W-:-:S03]  /*32e0*/  MOV R2, 0x3310 ;  /* 0x0000331000027802 */ /* 0x000fc60000000f00 */
[----:B------:R1:W-:Y:S04]  /*32f0*/  STS [R4+0x88], R3 ;  /* 0x0000880304007388 */ /* 0x0003e80000000800 */
[----:B-1--4-:R-:W-:Y:S05]  /*3300*/  CALL.REL.NOINC `($__internal_1_$__cuda_sm10x_tcgen05_guardrail_trap_phase_invalid_during_alloc) ;  /* 0x0000002800747944 */ /* 0x012fea0003c00000 */
.L_x_61:
[----:B------:R-:W-:Y:S05]  /*3310*/  WARPSYNC.ALL ;  /* 0x0000000000007948 */ /* 0x000fea0003800000 */
[----:B------:R-:W-:Y:S01]  /*3320*/  NOP ;  /* 0x0000000000007918 */ /* 0x000fe20000000000 */
.L_x_53:
[----:B--2---:R-:W2:Y:S08]  /*3330*/  S2UR UR4, SR_CgaCtaId ;  /* 0x00000000000479c3 */ /* 0x004eb00000008800 */
[----:B-1----:R-:W-:Y:S01]  /*3340*/  BAR.SYNC.DEFER_BLOCKING 0x3, 0xa0 ;  /* 0x00c2800000007b1d */ /* 0x002fe20000010000 */
[----:B------:R-:W-:Y:S01]  /*3350*/  MOV R87, 0x400 ;  /* 0x0000040000577802 */ /* 0x000fe20000000f00 */
[----:B--2---:R-:W-:-:S05]  /*3360*/  IMAD.U32 R86, RZ, RZ, UR4 ;  /* 0x00000004ff567e24 */ /* 0x004fca000f8e00ff */
[----:B------:R-:W-:-:S05]  /*3370*/  LEA R87, R86, R87, 0x18 ;  /* 0x0000005756577211 */ /* 0x000fca00078ec0ff */
[----:B------:R1:W2:Y:S01]  /*3380*/  LDS R121, [R87+0x88] ;  /* 0x0000880057797984 */ /* 0x0002a20000000800 */
[----:B------:R-:W5:Y:S02]  /*3390*/  SYNCS.PHASECHK.TRANS64.TRYWAIT P0, [R87+URZ+0x60], RZ ;  /* 0x000060ff570075a7 */ /* 0x000f6400080011ff */
[----:B-12--5:R-:W-:Y:S05]  /*33a0*/  @!P0 BRA `(.L_x_64) ;  /* 0x0000002400e88947 */ /* 0x026fea0003800000 */
.L_x_107:
[----:B------:R-:W2:Y:S01]  /*33b0*/  LDS.128 R88, [R87+0x30810] ;  /* 0x0308100057587984 */ /* 0x000ea20000000c00 */
[----:B---3--:R-:W-:Y:S01]  /*33c0*/  HFMA2 R0, -RZ, RZ, 0, 5.9604644775390625e-08 ;  /* 0x00000001ff007431 */ /* 0x008fe200000001ff */
[----:B------:R3:W-:Y:S06]  /*33d0*/  MEMBAR.ALL.CTA ;  /* 0x0000000000007992 */ /* 0x0007ec0000008000 */
[----:B---3--:R-:W3:Y:S02]  /*33e0*/  FENCE.VIEW.ASYNC.S ;  /* 0x00000000000073c6 */ /* 0x008ee40000000000 */
[----:B---3--:R3:W-:Y:S01]  /*33f0*/  SYNCS.ARRIVE.TRANS64.ART0 RZ, [R87+URZ+0x70], R0 ;  /* 0x0000700057ff79a7 */ /* 0x0087e200085000ff */
[----:B--2---:R-:W-:-:S13]  /*3400*/  ISETP.NE.AND P0, PT, R91, 0x1, PT ;  /* 0x000000015b00780c */ /* 0x004fda0003f05270 */
[----:B---3--:R-:W-:Y:S05]  /*3410*/  @P0 BRA `(.L_x_65) ;  /* 0x0000001c00300947 */ /* 0x008fea0003800000 */
[----:B------:R-:W-:Y:S01]  /*3420*/  IMAD.SHL.U32 R3, R106, 0x80, RZ ;  /* 0x000000806a037824 */ /* 0x000fe200078e00ff */
[----:B------:R-:W-:Y:S01]  /*3430*/  SHF.R.U32.HI R112, RZ, 0x5, R106 ;  /* 0x00000005ff707819 */ /* 0x000fe2000001166a */
[----:B------:R-:W-:Y:S01]  /*3440*/  USHF.R.U32.HI UR5, URZ, 0x1, UR14 ;  /* 0x00000001ff057899 */ /* 0x000fe2000801160e */
[C---:B------:R-:W-:Y:S01]  /*3450*/  ISETP.NE.AND P0, PT, R86.reuse, UR22, PT ;  /* 0x0000001656007c0c */ /* 0x040fe2000bf05270 */
[----:B------:R-:W-:Y:S01]  /*3460*/  VIADD R104, R87, 0x58 ;  /* 0x0000005857687836 */ /* 0x000fe20000000000 */
[----:B------:R-:W-:Y:S01]  /*3470*/  LOP3.LUT R3, R3, 0xf80, RZ, 0xc0, !PT ;  /* 0x00000f8003037812 */ /* 0x000fe200078ec0ff */
[----:B------:R-:W-:Y:S01]  /*3480*/  UIADD3 UR4, UPT, UPT, UR5, -0x1, URZ ;  /* 0xffffffff05047890 */ /* 0x000fe2000fffe0ff */
[----:B------:R-:W-:Y:S01]  /*3490*/  ISETP.LT.AND P0, PT, R86, RZ, P0 ;  /* 0x000000ff5600720c */ /* 0x000fe20000701270 */
[----:B------:R-:W2:Y:S01]  /*34a0*/  S2UR UR7, SR_CgaCtaId ;  /* 0x00000000000779c3 */ /* 0x000ea20000008800 */
[----:B------:R-:W3:Y:S01]  /*34b0*/  S2R R105, SR_LANEID ;  /* 0x0000000000697919 */ /* 0x000ee20000000000 */
[----:B------:R-:W-:Y:S01]  /*34c0*/  IMAD R4, R112, 0x1000, R3 ;  /* 0x0000100070047824 */ /* 0x000fe200078e0203 */
[----:B------:R-:W1:Y:S01]  /*34d0*/  LDCU.64 UR8, c[0x0][0x348] ;  /* 0x00006900ff0877ac */ /* 0x000e620008000a00 */
[----:B------:R-:W-:-:S02]  /*34e0*/  IMAD.U32 R3, RZ, RZ, UR4 ;  /* 0x00000004ff037e24 */ /* 0x000fc4000f8e00ff */
[----:B------:R-:W-:Y:S02]  /*34f0*/  IMAD.IADD R4, R87, 0x1, R4 ;  /* 0x0000000157047824 */ /* 0x000fe400078e0204 */
[----:B------:R-:W-:Y:S02]  /*3500*/  IMAD R120, R122, 0x4, R87 ;  /* 0x000000047a787824 */ /* 0x000fe400078e0257 */
[C---:B------:R-:W-:Y:S02]  /*3510*/  VIADD R2, R4.reuse, 0x430 ;  /* 0x0000043004027836 */ /* 0x040fe40000000000 */
[C---:B------:R-:W-:Y:S02]  /*3520*/  VIADD R5, R4.reuse, 0x420 ;  /* 0x0000042004057836 */ /* 0x040fe40000000000 */
[----:B------:R-:W-:Y:S01]  /*3530*/  @!P0 IMAD R3, RZ, RZ, UR5 ;  /* 0x00000005ff038e24 */ /* 0x000fe2000f8e02ff */
[----:B------:R-:W-:Y:S01]  /*3540*/  SHF.R.U32.HI R119, RZ, 0x3, R2 ;  /* 0x00000003ff777819 */ /* 0x000fe20000011602 */
[----:B------:R-:W-:Y:S01]  /*3550*/  VIADD R6, R4, 0x410 ;  /* 0x0000041004067836 */ /* 0x000fe20000000000 */
[----:B------:R-:W-:Y:S01]  /*3560*/  SHF.R.U32.HI R118, RZ, 0x3, R5 ;  /* 0x00000003ff767819 */ /* 0x000fe20000011605 */
[----:B------:R-:W-:Y:S01]  /*3570*/  IMAD.IADD R3, R3, 0x1, R3 ;  /* 0x0000000103037824 */ /* 0x000fe200078e0203 */
[----:B------:R-:W-:Y:S01]  /*3580*/  LOP3.LUT R119, R2, 0x70, R119, 0x78, !PT ;  /* 0x0000007002777812 */ /* 0x000fe200078e7877 */
[----:B------:R-:W-:Y:S01]  /*3590*/  VIADD R2, R4, 0x470 ;  /* 0x0000047004027836 */ /* 0x000fe20000000000 */
[----:B------:R-:W-:Y:S01]  /*35a0*/  LOP3.LUT R118, R5, 0x70, R118, 0x78, !PT ;  /* 0x0000007005767812 */ /* 0x000fe200078e7876 */
[----:B------:R-:W-:Y:S01]  /*35b0*/  IMAD.MOV.U32 R110, RZ, RZ, 0x1 ;  /* 0x00000001ff6e7424 */ /* 0x000fe200078e00ff */
[----:B------:R-:W-:Y:S01]  /*35c0*/  LOP3.LUT R5, R106, 0x1f, RZ, 0xc0, !PT ;  /* 0x0000001f6a057812 */ /* 0x000fe200078ec0ff */
[----:B------:R-:W-:Y:S01]  /*35d0*/  IMAD.MOV.U32 R108, RZ, RZ, RZ ;  /* 0x000000ffff6c7224 */ /* 0x000fe200078e00ff */
[----:B------:R-:W-:Y:S01]  /*35e0*/  SHF.R.U32.HI R115, RZ, 0x3, R2 ;  /* 0x00000003ff737819 */ /* 0x000fe20000011602 */
[----:B------:R-:W-:Y:S01]  /*35f0*/  IMAD.MOV.U32 R107, RZ, RZ, RZ ;  /* 0x000000ffff6b7224 */ /* 0x000fe200078e00ff */
[----:B------:R-:W-:Y:S01]  /*3600*/  PRMT R104, R3, 0x654, R104 ;  /* 0x0000065403687816 */ /* 0x000fe20000000068 */
[----:B------:R-:W-:Y:S01]  /*3610*/  VIADD R3, R4, 0x400 ;  /* 0x0000040004037836 */ /* 0x000fe20000000000 */
[----:B------:R-:W-:Y:S01]  /*3620*/  LOP3.LUT R115, R2, 0x70, R115, 0x78, !PT ;  /* 0x0000007002737812 */ /* 0x000fe200078e7873 */
[C---:B------:R-:W-:Y:S01]  /*3630*/  IMAD R2, R112.reuse, 0x20, R5 ;  /* 0x0000002070027824 */ /* 0x040fe200078e0205 */
[----:B------:R-:W-:Y:S01]  /*3640*/  SHF.R.U32.HI R117, RZ, 0x3, R6 ;  /* 0x00000003ff757819 */ /* 0x000fe20000011606 */
[----:B------:R-:W-:Y:S01]  /*3650*/  IMAD R112, R112, 0x200000, R121 ;  /* 0x0020000070707824 */ /* 0x000fe200078e0279 */
[----:B------:R-:W-:Y:S01]  /*3660*/  SHF.R.U32.HI R116, RZ, 0x3, R3 ;  /* 0x00000003ff747819 */ /* 0x000fe20000011603 */
[----:B------:R-:W-:Y:S01]  /*3670*/  IMAD.SHL.U32 R2, R2, 0x20, RZ ;  /* 0x0000002002027824 */ /* 0x000fe200078e00ff */
[----:B------:R-:W-:Y:S01]  /*3680*/  LOP3.LUT R117, R6, 0x70, R117, 0x78, !PT ;  /* 0x0000007006757812 */ /* 0x000fe200078e7875 */
[C---:B------:R-:W-:Y:S01]  /*3690*/  VIADD R6, R4.reuse, 0x450 ;  /* 0x0000045004067836 */ /* 0x040fe20000000000 */
[----:B------:R-:W-:Y:S01]  /*36a0*/  LOP3.LUT R116, R3, 0x70, R116, 0x78, !PT ;  /* 0x0000007003747812 */ /* 0x000fe200078e7874 */
[----:B------:R-:W-:Y:S01]  /*36b0*/  VIADD R3, R4, 0x460 ;  /* 0x0000046004037836 */ /* 0x000fe20000000000 */
[----:B------:R-:W-:Y:S01]  /*36c0*/  LOP3.LUT R2, R2, 0xffff, RZ, 0xc0, !PT ;  /* 0x0000ffff02027812 */ /* 0x000fe200078ec0ff */
[----:B------:R-:W-:Y:S01]  /*36d0*/  VIADD R4, R4, 0x440 ;  /* 0x0000044004047836 */ /* 0x000fe20000000000 */
[----:B------:R-:W-:-:S02]  /*36e0*/  SHF.R.U32.HI R113, RZ, 0x3, R6 ;  /* 0x00000003ff717819 */ /* 0x000fc40000011606 */
[----:B------:R-:W-:Y:S02]  /*36f0*/  SHF.R.U32.HI R2, RZ, 0x1, R2 ;  /* 0x00000001ff027819 */ /* 0x000fe40000011602 */
[----:B------:R-:W-:Y:S02]  /*3700*/  SHF.R.U32.HI R114, RZ, 0x3, R3 ;  /* 0x00000003ff727819 */ /* 0x000fe40000011603 */
[----:B------:R-:W-:Y:S02]  /*3710*/  LOP3.LUT R2, R2, 0xffff, RZ, 0xc0, !PT ;  /* 0x0000ffff02027812 */ /* 0x000fe400078ec0ff */
[----:B------:R-:W-:Y:S02]  /*3720*/  SHF.R.U32.HI R111, RZ, 0x3, R4 ;  /* 0x00000003ff6f7819 */ /* 0x000fe40000011604 */
[----:B------:R-:W-:Y:S01]  /*3730*/  LOP3.LUT R114, R3, 0x70, R114, 0x78, !PT ;  /* 0x0000007003727812 */ /* 0x000fe200078e7872 */
[----:B------:R-:W-:Y:S01]  /*3740*/  IMAD.IADD R109, R87, 0x1, R2 ;  /* 0x00000001576d7824 */ /* 0x000fe200078e0202 */
[----:B------:R-:W-:-:S02]  /*3750*/  LOP3.LUT R113, R6, 0x70, R113, 0x78, !PT ;  /* 0x0000007006717812 */ /* 0x000fc400078e7871 */
[----:B-123--:R-:W-:-:S07]  /*3760*/  LOP3.LUT R111, R4, 0x70, R111, 0x78, !PT ;  /* 0x00000070046f7812 */ /* 0x00efce00078e786f */
.L_x_78:
[----:B------:R-:W1:Y:S01]  /*3770*/  LDC.64 R6, c[0x0][0x750] ;  /* 0x0001d400ff067b82 */ /* 0x000e620000000a00 */
[----:B------:R-:W-:-:S05]  /*3780*/  IMAD.SHL.U32 R3, R88, 0x100, RZ ;  /* 0x0000010058037824 */ /* 0x000fca00078e00ff */
[----:B------:R-:W-:Y:S02]  /*3790*/  LEA.HI.SX32 R2, R3, R106, 0x1f ;  /* 0x0000006a03027211 */ /* 0x000fe400078ffaff */
[----:B------:R-:W2:Y:S01]  /*37a0*/  LDC.64 R4, c[0x0][0x758] ;  /* 0x0001d600ff047b82 */ /* 0x000ea20000000a00 */
[----:B-1----:R-:W-:-:S05]  /*37b0*/  IMAD.WIDE R6, R90, 0x4, R6 ;  /* 0x000000045a067825 */ /* 0x002fca00078e0206 */
[----:B------:R1:W5:Y:S01]  /*37c0*/  LDG.E R124, desc[UR30][R6.64] ;  /* 0x0000001e067c7981 */ /* 0x000362000c1e1900 */
[----:B--2---:R-:W-:-:S04]  /*37d0*/  IMAD.WIDE R8, R2, 0x4, R4 ;  /* 0x0000000402087825 */ /* 0x004fc800078e0204 */
[----:B------:R-:W-:Y:S01]  /*37e0*/  IMAD.U32 R2, R107, -0x80000000, RZ ;  /* 0x800000006b027824 */ /* 0x000fe200078e00ff */
[----:B------:R1:W5:Y:S03]  /*37f0*/  LDG.E R123, desc[UR30][R8.64] ;  /* 0x0000001e087b7981 */ /* 0x000366000c1e1900 */
[----:B------:R-:W2:Y:S01]  /*3800*/  SYNCS.PHASECHK.TRANS64.TRYWAIT P0, [R87+URZ+0x50], R2 ;  /* 0x00005002570075a7 */ /* 0x000ea200080011ff */
[----:B------:R-:W-:-:S04]  /*3810*/  LEA.HI R4, R88, R88, RZ, 0x1 ;  /* 0x0000005858047211 */ /* 0x000fc800078f08ff */
[----:B------:R-:W-:-:S04]  /*3820*/  LOP3.LUT R3, R4, 0xfffffffe, RZ, 0xc0, !PT ;  /* 0xfffffffe04037812 */ /* 0x000fc800078ec0ff */
[----:B------:R-:W-:-:S04]  /*3830*/  ISETP.NE.AND P1, PT, R88, R3, PT ;  /* 0x000000035800720c */ /* 0x000fc80003f25270 */
[----:B------:R-:W-:Y:S02]  /*3840*/  ISETP.LT.AND P1, PT, R88, RZ, P1 ;  /* 0x000000ff5800720c */ /* 0x000fe40000f21270 */
[----:B------:R-:W-:Y:S01]  /*3850*/  SHF.R.U32.HI R3, RZ, 0x1, R4 ;  /* 0x00000001ff037819 */ /* 0x000fe20000011604 */
[----:B------:R-:W-:-:S03]  /*3860*/  IMAD.MOV.U32 R103, RZ, RZ, R90 ;  /* 0x000000ffff677224 */ /* 0x000fc600078e005a */
[----:B------:R-:W-:-:S07]  /*3870*/  IADD3 R126, PT, PT, R3, -0x1, RZ ;  /* 0xffffffff037e7810 */ /* 0x000fce0007ffe0ff */
[----:B------:R-:W-:Y:S01]  /*3880*/  @!P1 IADD3 R126, PT, PT, R3, RZ, RZ ;  /* 0x000000ff037e9210 */ /* 0x000fe20007ffe0ff */
[----:B-12---:R-:W-:Y:S06]  /*3890*/  @!P0 BRA `(.L_x_66) ;  /* 0x0000002000c08947 */ /* 0x006fec0003800000 */
.L_x_109:
[----:B------:R-:W-:Y:S01]  /*38a0*/  SHF.R.S32.HI R102, RZ, 0x1f, R90 ;  /* 0x0000001fff667819 */ /* 0x000fe2000001145a */
[C---:B------:R-:W-:Y:S01]  /*38b0*/  IMAD R125, R107.reuse, 0xd0, R112 ;  /* 0x000000d06b7d7824 */ /* 0x040fe200078e0270 */
[----:B------:R-:W-:Y:S01]  /*38c0*/  ISETP.NE.AND P4, PT, R107, RZ, PT ;  /* 0x000000ff6b00720c */ /* 0x000fe20003f85270 */
[----:B------:R-:W-:Y:S01]  /*38d0*/  IMAD.MOV.U32 R130, RZ, RZ, RZ ;  /* 0x000000ffff827224 */ /* 0x000fe200078e00ff */
[----:B------:R-:W-:Y:S01]  /*38e0*/  CS2R R128, SRZ ;  /* 0x0000000000807805 */ /* 0x000fe2000001ff00 */
[----:B------:R-:W-:Y:S01]  /*38f0*/  IMAD.MOV.U32 R127, RZ, RZ, RZ ;  /* 0x000000ffff7f7224 */ /* 0x000fe200078e00ff */
[----:B------:R-:W-:-:S09]  /*3900*/  LEA R126, R126, UR21, 0x8 ;  /* 0x000000157e7e7c11 */ /* 0x000fd2000f8e40ff */
.L_x_73:
[----:B-1----:R-:W-:Y:S01]  /*3910*/  IADD3 R3, PT, PT, R129, 0x3, RZ ;  /* 0x0000000381037810 */ /* 0x002fe20007ffe0ff */
[----:B------:R-:W-:Y:S05]  /*3920*/  WARPSYNC.ALL ;  /* 0x0000000000007948 */ /* 0x000fea0003800000 */
[----:B------:R-:W-:Y:S01]  /*3930*/  NOP ;  /* 0x0000000000007918 */ /* 0x000fe20000000000 */
[----:B------:R-:W-:Y:S01]  /*3940*/  SEL R88, R3, R128, !P4 ;  /* 0x0000008003587207 */ /* 0x000fe20006000000 */
[----:B------:R-:W-:Y:S01]  /*3950*/  BSSY.RECONVERGENT B0, `(.L_x_67) ;  /* 0x000003a000007945 */ /* 0x000fe20003800200 */
[----:B------:R-:W-:Y:S02]  /*3960*/  ISETP.NE.AND P0, PT, R127, RZ, PT ;  /* 0x000000ff7f00720c */ /* 0x000fe40003f05270 */
[----:B------:R-:W-:-:S04]  /*3970*/  SHF.L.U32 R90, R88, 0x6, RZ ;  /* 0x00000006585a7819 */ /* 0x000fc800000006ff */
[----:B------:R-:W-:-:S04]  /*3980*/  IADD3 R2, PT, PT, R125, R90, RZ ;  /* 0x0000005a7d027210 */ /* 0x000fc80007ffe0ff */
[----:B------:R-:W-:-:S13]  /*3990*/  R2UR UR4, R2 ;  /* 0x00000000020472ca */ /* 0x000fda00000e0000 */
[----:B------:R-:W1:Y:S01]  /*39a0*/  LDTM.x32 R36, tmem[UR4+0x20] ;  /* 0x00002004002479ee */ /* 0x000e6200082c0000 */
[----:B------:R-:W-:-:S13]  /*39b0*/  R2UR UR4, R2 ;  /* 0x00000000020472ca */ /* 0x000fda00000e0000 */
[----:B------:R-:W2:Y:S01]  /*39c0*/  LDTM.x32 R4, tmem[UR4] ;  /* 0x00000004000479ee */ /* 0x000ea200082c0000 */
[-C--:B-1---5:R-:W-:Y:S02]  /*39d0*/  FMUL2 R2, R36.F32x2.HI_LO, R124.reuse.F32 ;  /* 0x0000007c2402724a */ /* 0x0a2fe40001000000 */
[-C--:B------:R-:W-:Y:S02]  /*39e0*/  FMUL2 R36, R40.F32x2.HI_LO, R124.reuse.F32 ;  /* 0x0000007c2824724a */ /* 0x080fe40001000000 */
[-C--:B------:R-:W-:Y:S02]  /*39f0*/  FMUL2 R40, R44.F32x2.HI_LO, R124.reuse.F32 ;  /* 0x0000007c2c28724a */ /* 0x080fe40001000000 */
[-C--:B------:R-:W-:Y:S02]  /*3a00*/  FMUL2 R44, R48.F32x2.HI_LO, R124.reuse.F32 ;  /* 0x0000007c302c724a */ /* 0x080fe40001000000 */
[-C--:B------:R-:W-:Y:S02]  /*3a10*/  FMUL2 R48, R52.F32x2.HI_LO, R124.reuse.F32 ;  /* 0x0000007c3430724a */ /* 0x080fe40001000000 */
[----:B------:R-:W-:-:S02]  /*3a20*/  FMUL2 R38, R38.F32x2.HI_LO, R124.F32 ;  /* 0x0000007c2626724a */ /* 0x000fc40001000000 */
[-C--:B------:R-:W-:Y:S02]  /*3a30*/  FMUL2 R42, R42.F32x2.HI_LO, R124.reuse.F32 ;  /* 0x0000007c2a2a724a */ /* 0x080fe40001000000 */
[-C--:B------:R-:W-:Y:S02]  /*3a40*/  FMUL2 R46, R46.F32x2.HI_LO, R124.reuse.F32 ;  /* 0x0000007c2e2e724a */ /* 0x080fe40001000000 */
[-C--:B------:R-:W-:Y:S02]  /*3a50*/  FMUL2 R50, R50.F32x2.HI_LO, R124.reuse.F32 ;  /* 0x0000007c3232724a */ /* 0x080fe40001000000 */
[-C--:B------:R-:W-:Y:S02]  /*3a60*/  FMUL2 R54, R54.F32x2.HI_LO, R124.reuse.F32 ;  /* 0x0000007c3636724a */ /* 0x080fe40001000000 */
[-C--:B------:R-:W-:Y:S02]  /*3a70*/  FMUL2 R52, R56.F32x2.HI_LO, R124.reuse.F32 ;  /* 0x0000007c3834724a */ /* 0x080fe40001000000 */
[----:B------:R-:W-:-:S02]  /*3a80*/  FMUL2 R58, R58.F32x2.HI_LO, R124.F32 ;  /* 0x0000007c3a3a724a */ /* 0x000fc40001000000 */
[-C--:B------:R-:W-:Y:S02]  /*3a90*/  FMUL2 R56, R60.F32x2.HI_LO, R124.reuse.F32 ;  /* 0x0000007c3c38724a */ /* 0x080fe40001000000 */
[-C--:B------:R-:W-:Y:S02]  /*3aa0*/  FMUL2 R60, R64.F32x2.HI_LO, R124.reuse.F32 ;  /* 0x0000007c403c724a */ /* 0x080fe40001000000 */
[----:B--2---:R-:W-:Y:S01]  /*3ab0*/  FMUL2 R70, R8.F32x2.HI_LO, R124.F32 ;  /* 0x0000007c0846724a */ /* 0x004fe20001000000 */
[----:B------:R-:W-:Y:S01]  /*3ac0*/  F2FP.BF16.F32.PACK_AB R8, R3, R2 ;  /* 0x000000020308723e */ /* 0x000fe200000010ff */
[----:B------:R-:W-:Y:S01]  /*3ad0*/  FMUL2 R72, R10.F32x2.HI_LO, R124.F32 ;  /* 0x0000007c0a48724a */ /* 0x000fe20001000000 */
        /* <DEDUP_REMOVED lines=21> */
[----:B------:R-:W-:-:S02]  /*3c30*/  FMUL2 R24, R24.F32x2.HI_LO, R124.F32 ;  /* 0x0000007c1818724a */ /* 0x000fc40001000000 */
[-C--:B------:R-:W-:Y:S02]  /*3c40*/  FMUL2 R26, R26.F32x2.HI_LO, R124.reuse.F32 ;  /* 0x0000007c1a1a724a */ /* 0x080fe40001000000 */
[-C--:B------:R-:W-:Y:S02]  /*3c50*/  FMUL2 R28, R28.F32x2.HI_LO, R124.reuse.F32 ;  /* 0x0000007c1c1c724a */ /* 0x080fe40001000000 */
[-C--:B------:R-:W-:Y:S02]  /*3c60*/  FMUL2 R30, R30.F32x2.HI_LO, R124.reuse.F32 ;  /* 0x0000007c1e1e724a */ /* 0x080fe40001000000 */
[-C--:B------:R-:W-:Y:S02]  /*3c70*/  FMUL2 R32, R32.F32x2.HI_LO, R124.reuse.F32 ;  /* 0x0000007c2020724a */ /* 0x080fe40001000000 */
[----:B------:R-:W-:Y:S01]  /*3c80*/  FMUL2 R34, R34.F32x2.HI_LO, R124.F32 ;  /* 0x0000007c2222724a */ /* 0x000fe20001000000 */
[----:B------:R-:W-:Y:S06]  /*3c90*/  @P0 BRA `(.L_x_68) ;  /* 0x0000000000140947 */ /* 0x000fec0003800000 */
[----:B------:R-:W-:Y:S01]  /*3ca0*/  ELECT P0, URZ, PT ;  /* 0x0000000000ff782f */ /* 0x000fe20003800000 */
[----:B------:R-:W-:Y:S01]  /*3cb0*/  NOP ;  /* 0x0000000000007918 */ /* 0x000fe20000000000 */
[----:B------:R-:W-:-:S11]  /*3cc0*/  LOP3.LUT R107, R107, 0x1, RZ, 0x3c, !PT ;  /* 0x000000016b6b7812 */ /* 0x000fd600078e3cff */
[----:B------:R-:W-:-:S04]  /*3cd0*/  @P0 IMAD.MOV.U32 R5, RZ, RZ, 0x1 ;  /* 0x00000001ff050424 */ /* 0x000fc800078e00ff */
[----:B------:R1:W-:Y:S03]  /*3ce0*/  @P0 SYNCS.ARRIVE.TRANS64.RED.ART0 RZ, [R104+URZ], R5 ;  /* 0x0000000568ff09a7 */ /* 0x0003e600085004ff */
.L_x_68:
[----:B------:R-:W-:Y:S05]  /*3cf0*/  BSYNC.RECONVERGENT B0 ;  /* 0x0000000000007941 */ /* 0x000fea0003800200 */
.L_x_67:
[----:B------:R-:W-:Y:S01]  /*3d00*/  F2FP.BF16.F32.PACK_AB R20, R57, R56 ;  /* 0x000000383914723e */ /* 0x000fe200000010ff */
[----:B------:R2:W-:Y:S01]  /*3d10*/  STS.128 [R111], R8 ;  /* 0x000000086f007388 */ /* 0x0005e20000000c00 */
[----:B------:R-:W-:Y:S02]  /*3d20*/  F2FP.BF16.F32.PACK_AB R21, R63, R62 ;  /* 0x0000003e3f15723e */ /* 0x000fe400000010ff */
[----:B------:R-:W-:Y:S01]  /*3d30*/  F2FP.BF16.F32.PACK_AB R22, R61, R60 ;  /* 0x0000003c3d16723e */ /* 0x000fe200000010ff */
[----:B------:R3:W-:Y:S01]  /*3d40*/  STS.128 [R113], R12 ;  /* 0x0000000c71007388 */ /* 0x0007e20000000c00 */
[----:B------:R-:W-:Y:S02]  /*3d50*/  F2FP.BF16.F32.PACK_AB R23, R67, R66 ;  /* 0x000000424317723e */ /* 0x000fe400000010ff */
[----:B------:R-:W-:Y:S01]  /*3d60*/  F2FP.BF16.F32.PACK_AB R4, R65, R64 ;  /* 0x000000404104723e */ /* 0x000fe200000010ff */
[----:B------:R5:W-:Y:S01]  /*3d70*/  STS.128 [R114], R16 ;  /* 0x0000001072007388 */ /* 0x000be20000000c00 */
[----:B-1----:R-:W-:-:S02]  /*3d80*/  F2FP.BF16.F32.PACK_AB R5, R69, R68 ;  /* 0x000000444505723e */ /* 0x002fc400000010ff */
[----:B------:R-:W-:Y:S01]  /*3d90*/  F2FP.BF16.F32.PACK_AB R6, R71, R70 ;  /* 0x000000464706723e */ /* 0x000fe200000010ff */
[----:B------:R1:W-:Y:S01]  /*3da0*/  STS.128 [R115], R20 ;  /* 0x0000001473007388 */ /* 0x0003e20000000c00 */
[----:B------:R-:W-:Y:S02]  /*3db0*/  F2FP.BF16.F32.PACK_AB R7, R73, R72 ;  /* 0x000000484907723e */ /* 0x000fe400000010ff */
[----:B------:R-:W-:Y:S02]  /*3dc0*/  ISETP.NE.AND P2, PT, R122, RZ, PT ;  /* 0x000000ff7a00720c */ /* 0x000fe40003f45270 */
[C---:B----4-:R-:W-:Y:S01]  /*3dd0*/  ISETP.GE.U32.AND P3, PT, R127.reuse, 0x6, PT ;  /* 0x000000067f00780c */ /* 0x050fe20003f66070 */
[----:B------:R1:W-:Y:S01]  /*3de0*/  STS.128 [R116], R4 ;  /* 0x0000000474007388 */ /* 0x0003e20000000c00 */
[----:B------:R-:W-:Y:S01]  /*3df0*/  VIADD R127, R127, 0x2 ;  /* 0x000000027f7f7836 */ /* 0x000fe20000000000 */
[----:B--2---:R-:W-:Y:S02]  /*3e00*/  F2FP.BF16.F32.PACK_AB R8, R75, R74 ;  /* 0x0000004a4b08723e */ /* 0x004fe400000010ff */
[----:B------:R-:W-:-:S02]  /*3e10*/  F2FP.BF16.F32.PACK_AB R9, R77, R76 ;  /* 0x0000004c4d09723e */ /* 0x000fc400000010ff */
[----:B------:R-:W-:Y:S02]  /*3e20*/  F2FP.BF16.F32.PACK_AB R10, R79, R78 ;  /* 0x0000004e4f0a723e */ /* 0x000fe400000010ff */
[----:B------:R-:W-:Y:S02]  /*3e30*/  F2FP.BF16.F32.PACK_AB R11, R81, R80 ;  /* 0x00000050510b723e */ /* 0x000fe400000010ff */
[----:B---3--:R-:W-:Y:S02]  /*3e40*/  F2FP.BF16.F32.PACK_AB R12, R83, R82 ;  /* 0x00000052530c723e */ /* 0x008fe400000010ff */
[----:B------:R-:W-:Y:S01]  /*3e50*/  F2FP.BF16.F32.PACK_AB R13, R85, R84 ;  /* 0x00000054550d723e */ /* 0x000fe200000010ff */
[----:B------:R1:W-:Y:S01]  /*3e60*/  STS.128 [R117], R8 ;  /* 0x0000000875007388 */ /* 0x0003e20000000c00 */
[----:B------:R-:W-:Y:S02]  /*3e70*/  F2FP.BF16.F32.PACK_AB R14, R25, R24 ;  /* 0x00000018190e723e */ /* 0x000fe400000010ff */
[----:B------:R-:W-:-:S02]  /*3e80*/  F2FP.BF16.F32.PACK_AB R15, R27, R26 ;  /* 0x0000001a1b0f723e */ /* 0x000fc400000010ff */
[----:B-----5:R-:W-:Y:S02]  /*3e90*/  F2FP.BF16.F32.PACK_AB R16, R29, R28 ;  /* 0x0000001c1d10723e */ /* 0x020fe400000010ff */
[----:B------:R-:W-:Y:S01]  /*3ea0*/  F2FP.BF16.F32.PACK_AB R17, R31, R30 ;  /* 0x0000001e1f11723e */ /* 0x000fe200000010ff */
[----:B------:R1:W-:Y:S01]  /*3eb0*/  STS.128 [R118], R12 ;  /* 0x0000000c76007388 */ /* 0x0003e20000000c00 */
[----:B------:R-:W-:Y:S02]  /*3ec0*/  F2FP.BF16.F32.PACK_AB R18, R33, R32 ;  /* 0x000000202112723e */ /* 0x000fe400000010ff */
[----:B------:R-:W-:-:S05]  /*3ed0*/  F2FP.BF16.F32.PACK_AB R19, R35, R34 ;  /* 0x000000222313723e */ /* 0x000fca00000010ff */
[----:B------:R1:W-:Y:S01]  /*3ee0*/  STS.128 [R119], R16 ;  /* 0x0000001077007388 */ /* 0x0003e20000000c00 */
[----:B------:R2:W-:Y:S06]  /*3ef0*/  MEMBAR.ALL.CTA ;  /* 0x0000000000007992 */ /* 0x0005ec0000008000 */
[----:B--2---:R-:W2:Y:S02]  /*3f00*/  FENCE.VIEW.ASYNC.S ;  /* 0x00000000000073c6 */ /* 0x004ea40000000000 */
[----:B--2---:R-:W-:Y:S06]  /*3f10*/  BAR.SYNC.DEFER_BLOCKING 0x2, 0x80 ;  /* 0x0082000000007b1d */ /* 0x004fec0000010000 */
[----:B------:R-:W-:Y:S05]  /*3f20*/  @P2 BRA `(.L_x_69) ;  /* 0x0000000000442947 */ /* 0x000fea0003800000 */
[----:B------:R-:W-:Y:S01]  /*3f30*/  UIADD3 UR10, UP0, UPT, UR8, 0x240, URZ ;  /* 0x00000240080a7890 */ /* 0x000fe2000ff1e0ff */
[----:B------:R-:W-:Y:S01]  /*3f40*/  PLOP3.LUT P0, PT, PT, PT, PT, 0x80, 0x8 ;  /* 0x000000000008781c */ /* 0x000fe20003f0f070 */
[----:B------:R-:W-:Y:S01]  /*3f50*/  IMAD R90, R89, 0x100, R90 ;  /* 0x00000100595a7824 */ /* 0x000fe200078e025a */
[----:B-1----:R-:W-:Y:S01]  /*3f60*/  IADD3 R4, PT, PT, R87, 0x400, RZ ;  /* 0x0000040057047810 */ /* 0x002fe20007ffe0ff */
[----:B------:R-:W-:-:S12]  /*3f70*/  UIADD3.X UR11, UPT, UPT, URZ, UR9, URZ, UP0, !UPT ;  /* 0x00000009ff0b7290 */ /* 0x000fd800087fe4ff */
.L_x_70:
[----:B------:R-:W-:Y:S02]  /*3f80*/  PLOP3.LUT P1, PT, P1, P0, PT, 0xf2, 0x2f ;  /* 0x00000000002f781c */ /* 0x000fe40000f21e72 */
[----:B------:R-:W-:-:S08]  /*3f90*/  @P0 R2UR P1, UR6, R126 ;  /* 0x000000007e0602ca */ /* 0x000fd00000020000 */
[----:B------:R-:W-:Y:S02]  /*3fa0*/  PLOP3.LUT P1, PT, P1, P0, PT, 0xf2, 0x2f ;  /* 0x00000000002f781c */ /* 0x000fe40000f21e72 */
[----:B------:R-:W-:-:S08]  /*3fb0*/  @P0 R2UR.OR P1, UR5, R90 ;  /* 0x000000005a0502ca */ /* 0x000fd00000120000 */
[----:B------:R-:W-:Y:S02]  /*3fc0*/  PLOP3.LUT P1, PT, P1, P0, PT, 0xf2, 0x2f ;  /* 0x00000000002f781c */ /* 0x000fe40000f21e72 */
[----:B------:R-:W-:-:S08]  /*3fd0*/  @P0 R2UR.OR P1, UR4, R4 ;  /* 0x00000000040402ca */ /* 0x000fd00000120000 */
[----:B------:R-:W-:Y:S02]  /*3fe0*/  @P0 PLOP3.LUT P0, PT, P1, PT, PT, 0x80, 0x8 ;  /* 0x000000000008081c */ /* 0x000fe40000f0f070 */
[----:B------:R-:W-:-:S03]  /*3ff0*/  PLOP3.LUT P1, PT, PT, PT, PT, 0x80, 0x8 ;  /* 0x000000000008781c */ /* 0x000fc60003f2f070 */
[----:B------:R1:W-:Y:S08]  /*4000*/  UTMASTG.2D [UR4], [UR10], desc[URZ] ;  /* 0x0000ff040a0073b5 */ /* 0x0003f00008009000 */
[----:B-1----:R-:W-:Y:S05]  /*4010*/  @P0 BRA.U.ANY `(.L_x_70) ;  /* 0xfffffffd00d80947 */ /* 0x002fea000393ffff */
[----:B------:R0:W-:Y:S01]  /*4020*/  UTMACMDFLUSH ;  /* 0x00000000000079b7 */ /* 0x0001e20000000000 */
[----:B------:R-:W-:-:S04]  /*4030*/  DEPBAR.LE SB0, 0x0 ;  /* 0x000080000000791a */ /* 0x000fc80000000000 */
.L_x_69:
[----:B-1----:R-:W-:Y:S01]  /*4040*/  FMUL2 R20, R80.F32x2.HI_LO, -1.4426950216293334961 ;  /* 0xbfb8aa3b5014784a */ /* 0x002fe20001000000 */
[----:B------:R-:W-:Y:S01]  /*4050*/  BAR.SYNC.DEFER_BLOCKING 0x2, 0x80 ;  /* 0x0082000000007b1d */ /* 0x000fe20000010000 */
[----:B------:R-:W-:Y:S02]  /*4060*/  FMUL2 R4, R34.F32x2.HI_LO, -1.4426950216293334961 ;  /* 0xbfb8aa3b2204784a */ /* 0x000fe40001000000 */
[----:B------:R-:W-:Y:S02]  /*4070*/  FMUL2 R22, R78.F32x2.HI_LO, -1.4426950216293334961 ;  /* 0xbfb8aa3b4e16784a */ /* 0x000fe40001000000 */
[----:B------:R-:W-:Y:S01]  /*4080*/  FMUL2 R6, R32.F32x2.HI_LO, -1.4426950216293334961 ;  /* 0xbfb8aa3b2006784a */ /* 0x000fe20001000000 */
[----:B------:R-:W-:Y:S01]  /*4090*/  MUFU.EX2 R20, R20 ;  /* 0x0000001400147308 */ /* 0x000fe20000000800 */
[----:B------:R-:W-:Y:S02]  /*40a0*/  FMUL2 R96, R70.F32x2.HI_LO, -1.4426950216293334961 ;  /* 0xbfb8aa3b4660784a */ /* 0x000fe40001000000 */
[----:B------:R-:W-:-:S02]  /*40b0*/  FMUL2 R94, R72.F32x2.HI_LO, -1.4426950216293334961 ;  /* 0xbfb8aa3b485e784a */ /* 0x000fc40001000000 */
[----:B------:R-:W-:Y:S02]  /*40c0*/  FMUL2 R100, R64.F32x2.HI_LO, -1.4426950216293334961 ;  /* 0xbfb8aa3b4064784a */ /* 0x000fe40001000000 */
[----:B------:R-:W-:Y:S01]  /*40d0*/  FMUL2 R90, R76.F32x2.HI_LO, -1.4426950216293334961 ;  /* 0xbfb8aa3b4c5a784a */ /* 0x000fe20001000000 */
[----:B------:R-:W1:Y:S01]  /*40e0*/  MUFU.EX2 R21, R21 ;  /* 0x0000001500157308 */ /* 0x000e620000000800 */
[----:B------:R-:W-:Y:S02]  /*40f0*/  FMUL2 R8, R30.F32x2.HI_LO, -1.4426950216293334961 ;  /* 0xbfb8aa3b1e08784a */ /* 0x000fe40001000000 */
[----:B------:R-:W-:Y:S02]  /*4100*/  FMUL2 R92, R74.F32x2.HI_LO, -1.4426950216293334961 ;  /* 0xbfb8aa3b4a5c784a */ /* 0x000fe40001000000 */
[----:B------:R-:W-:Y:S02]  /*4110*/  FMUL2 R10, R28.F32x2.HI_LO, -1.4426950216293334961 ;  /* 0xbfb8aa3b1c0a784a */ /* 0x000fe40001000000 */
[----:B------:R-:W-:Y:S01]  /*4120*/  FMUL2 R14, R24.F32x2.HI_LO, -1.4426950216293334961 ;  /* 0xbfb8aa3b180e784a */ /* 0x000fe20001000000 */
[----:B------:R-:W-:Y:S01]  /*4130*/  MUFU.EX2 R4, R4 ;  /* 0x0000000400047308 */ /* 0x000fe20000000800 */
[----:B------:R-:W-:-:S02]  /*4140*/  FMUL2 R12, R26.F32x2.HI_LO, -1.4426950216293334961 ;  /* 0xbfb8aa3b1a0c784a */ /* 0x000fc40001000000 */
[----:B------:R-:W-:Y:S02]  /*4150*/  FMUL2 R98, R68.F32x2.HI_LO, -1.4426950216293334961 ;  /* 0xbfb8aa3b4462784a */ /* 0x000fe40001000000 */
[----:B------:R-:W-:Y:S02]  /*4160*/  FMUL2 R16, R84.F32x2.HI_LO, -1.4426950216293334961 ;  /* 0xbfb8aa3b5410784a */ /* 0x000fe40001000000 */
[----:B------:R-:W-:Y:S01]  /*4170*/  FMUL2 R18, R82.F32x2.HI_LO, -1.4426950216293334961 ;  /* 0xbfb8aa3b5212784a */ /* 0x000fe20001000000 */
[----:B------:R-:W2:Y:S01]  /*4180*/  MUFU.EX2 R5, R5 ;  /* 0x0000000500057308 */ /* 0x000ea20000000800 */
[----:B-1----:R-:W-:-:S07]  /*4190*/  FADD2 R20, R20.F32x2.HI_LO, 1 ;  /* 0x3f8000001414744b */ /* 0x002fce0000200000 */
[----:B------:R-:W-:Y:S08]  /*41a0*/  MUFU.EX2 R22, R22 ;  /* 0x0000001600167308 */ /* 0x000ff00000000800 */
[----:B------:R-:W1:Y:S01]  /*41b0*/  MUFU.EX2 R23, R23 ;  /* 0x0000001700177308 */ /* 0x000e620000000800 */
[----:B--2---:R-:W-:-:S07]  /*41c0*/  FADD2 R4, R4.F32x2.HI_LO, 1 ;  /* 0x3f8000000404744b */ /* 0x004fce0000200000 */
[----:B------:R-:W-:Y:S08]  /*41d0*/  MUFU.EX2 R6, R6 ;  /* 0x0000000600067308 */ /* 0x000ff00000000800 */
        /* <DEDUP_REMOVED lines=35> */
[----:B------:R-:W-:Y:S08]  /*4410*/  MUFU.RCP R20, R20 ;  /* 0x0000001400147308 */ /* 0x000ff00000001000 */
[----:B------:R-:W2:Y:S01]  /*4420*/  MUFU.RCP R21, R21 ;  /* 0x0000001500157308 */ /* 0x000ea20000001000 */
[----:B-1----:R-:W-:-:S07]  /*4430*/  FADD2 R16, R16.F32x2.HI_LO, 1 ;  /* 0x3f8000001010744b */ /* 0x002fce0000200000 */
[----:B------:R-:W-:Y:S08]  /*4440*/  MUFU.RCP R4, R4 ;  /* 0x0000000400047308 */ /* 0x000ff00000001000 */
[----:B------:R-:W1:Y:S01]  /*4450*/  MUFU.RCP R5, R5 ;  /* 0x0000000500057308 */ /* 0x000e620000001000 */
[----:B--2---:R-:W-:-:S04]  /*4460*/  FMUL2 R20, R20.F32x2.HI_LO, R80.F32x2.HI_LO ;  /* 0x000000501414724a */ /* 0x004fc80000000000 */
[----:B------:R-:W-:-:S03]  /*4470*/  FMUL2 R20, R20.F32x2.HI_LO, R50.F32x2.HI_LO ;  /* 0x000000321414724a */ /* 0x000fc60000000000 */
[----:B------:R-:W-:Y:S01]  /*4480*/  MUFU.EX2 R18, R18 ;  /* 0x0000001200127308 */ /* 0x000fe20000000800 */
[----:B------:R-:W-:-:S07]  /*4490*/  FMUL2 R20, R20.F32x2.HI_LO, R123.F32 ;  /* 0x0000007b1414724a */ /* 0x000fce0001000000 */
[----:B------:R-:W2:Y:S01]  /*44a0*/  MUFU.EX2 R19, R19 ;  /* 0x0000001300137308 */ /* 0x000ea20000000800 */
[----:B-1----:R-:W-:-:S04]  /*44b0*/  FMUL2 R4, R4.F32x2.HI_LO, R34.F32x2.HI_LO ;  /* 0x000000220404724a */ /* 0x002fc80000000000 */
[----:B------:R-:W-:-:S03]  /*44c0*/  FMUL2 R4, R4.F32x2.HI_LO, R66.F32x2.HI_LO ;  /* 0x000000420404724a */ /* 0x000fc60000000000 */
[----:B------:R-:W-:Y:S01]  /*44d0*/  MUFU.RCP R22, R22 ;  /* 0x0000001600167308 */ /* 0x000fe20000001000 */
[----:B------:R-:W-:-:S07]  /*44e0*/  FMUL2 R4, R4.F32x2.HI_LO, R123.F32 ;  /* 0x0000007b0404724a */ /* 0x000fce0001000000 */
[----:B------:R-:W1:Y:S01]  /*44f0*/  MUFU.RCP R23, R23 ;  /* 0x0000001700177308 */ /* 0x000e620000001000 */
[----:B--2---:R-:W-:-:S07]  /*4500*/  FADD2 R18, R18.F32x2.HI_LO, 1 ;  /* 0x3f8000001212744b */ /* 0x004fce0000200000 */
[----:B------:R-:W-:Y:S08]  /*4510*/  MUFU.RCP R6, R6 ;  /* 0x0000000600067308 */ /* 0x000ff00000001000 */
[----:B------:R-:W2:Y:S01]  /*4520*/  MUFU.RCP R7, R7 ;  /* 0x0000000700077308 */ /* 0x000ea20000001000 */
[----:B-1----:R-:W-:-:S04]  /*4530*/  FMUL2 R22, R22.F32x2.HI_LO, R78.F32x2.HI_LO ;  /* 0x0000004e1616724a */ /* 0x002fc80000000000 */
[----:B------:R-:W-:-:S03]  /*4540*/  FMUL2 R22, R22.F32x2.HI_LO, R44.F32x2.HI_LO ;  /* 0x0000002c1616724a */ /* 0x000fc60000000000 */
[----:B------:R-:W-:Y:S01]  /*4550*/  MUFU.RCP R96, R96 ;  /* 0x0000006000607308 */ /* 0x000fe20000001000 */
[----:B------:R-:W-:-:S07]  /*4560*/  FMUL2 R22, R22.F32x2.HI_LO, R123.F32 ;  /* 0x0000007b1616724a */ /* 0x000fce0001000000 */
[----:B------:R-:W1:Y:S01]  /*4570*/  MUFU.RCP R97, R97 ;  /* 0x0000006100617308 */ /* 0x000e620000001000 */
[----:B--2---:R-:W-:-:S04]  /*4580*/  FMUL2 R6, R6.F32x2.HI_LO, R32.F32x2.HI_LO ;  /* 0x000000200606724a */ /* 0x004fc80000000000 */
[----:B------:R-:W-:-:S03]  /*4590*/  FMUL2 R6, R6.F32x2.HI_LO, R60.F32x2.HI_LO ;  /* 0x0000003c0606724a */ /* 0x000fc60000000000 */
[----:B------:R-:W-:Y:S01]  /*45a0*/  MUFU.RCP R94, R94 ;  /* 0x0000005e005e7308 */ /* 0x000fe20000001000 */
[----:B------:R-:W-:-:S07]  /*45b0*/  FMUL2 R6, R6.F32x2.HI_LO, R123.F32 ;  /* 0x0000007b0606724a */ /* 0x000fce0001000000 */
        /* <DEDUP_REMOVED lines=12> */
[----:B------:R-:W-:Y:S01]  /*4680*/  FMUL2 R100, R100.F32x2.HI_LO, R2.F32x2.HI_LO ;  /* 0x000000026464724a */ /* 0x000fe20000000000 */
[-C--:B------:R-:W-:Y:S02]  /*4690*/  FMNMX.NAN R3, |R20|, |R4|.reuse, !PT ;  /* 0x4000000414037209 */ /* 0x080fe40007820200 */
[----:B------:R-:W-:Y:S01]  /*46a0*/  MUFU.RCP R8, R8 ;  /* 0x0000000800087308 */ /* 0x000fe20000001000 */
[----:B------:R-:W-:Y:S01]  /*46b0*/  F2FP.SATFINITE.E2M1.F32.PACK_AB_MERGE_C R4, R5, R4, RZ ;  /* 0x000000040504723e */ /* 0x000fe200042070ff */
[----:B------:R-:W-:Y:S01]  /*46c0*/  FMUL2 R100, R100.F32x2.HI_LO, R123.F32 ;  /* 0x0000007b6464724a */ /* 0x000fe20001000000 */
[----:B------:R-:W-:Y:S02]  /*46d0*/  FMNMX.NAN R2, |R23|, |R7|, !PT ;  /* 0x4000000717027209 */ /* 0x000fe40007820200 */
[----:B------:R-:W-:-:S03]  /*46e0*/  PRMT R4, R4, 0x7054, RZ ;  /* 0x0000705404047816 */ /* 0x000fc600000000ff */
        /* <DEDUP_REMOVED lines=21> */
[----:B--2---:R-:W-:Y:S01]  /*4840*/  FMUL2 R14, R14.F32x2.HI_LO, R24.F32x2.HI_LO ;  /* 0x000000180e0e724a */ /* 0x004fe20000000000 */
[C---:B------:R-:W-:Y:S02]  /*4850*/  FMNMX.NAN R24, |R21|.reuse, |R5|, !PT ;  /* 0x4000000515187209 */ /* 0x040fe40007820200 */
[----:B------:R-:W-:Y:S01]  /*4860*/  F2FP.SATFINITE.E2M1.F32.PACK_AB_MERGE_C R25, R21, R20, RZ ;  /* 0x000000141519723e */ /* 0x000fe200042070ff */
[----:B------:R-:W-:Y:S01]  /*4870*/  FMUL2 R14, R14.F32x2.HI_LO, R52.F32x2.HI_LO ;  /* 0x000000340e0e724a */ /* 0x000fe20000000000 */
[----:B------:R-:W-:Y:S02]  /*4880*/  F2FP.SATFINITE.E2M1.F32.PACK_AB_MERGE_C R5, R23, R22, RZ ;  /* 0x000000161705723e */ /* 0x000fe400042070ff */
[----:B------:R-:W-:Y:S01]  /*4890*/  MUFU.RCP R98, R98 ;  /* 0x0000006200627308 */ /* 0x000fe20000001000 */
[----:B------:R-:W-:Y:S01]  /*48a0*/  FMNMX.NAN R21, |R22|, |R6|, !PT ;  /* 0x4000000616157209 */ /* 0x000fe20007820200 */
[----:B------:R-:W-:Y:S01]  /*48b0*/  FMUL2 R14, R14.F32x2.HI_LO, R123.F32 ;  /* 0x0000007b0e0e724a */ /* 0x000fe20001000000 */
[----:B------:R-:W-:-:S02]  /*48c0*/  F2FP.SATFINITE.E2M1.F32.PACK_AB_MERGE_C R22, R97, R96, RZ ;  /* 0x000000606116723e */ /* 0x000fc400042070ff */
[----:B------:R-:W-:Y:S02]  /*48d0*/  F2FP.SATFINITE.E2M1.F32.PACK_AB_MERGE_C R6, R7, R6, RZ ;  /* 0x000000060706723e */ /* 0x000fe400042070ff */
[----:B------:R-:W-:Y:S01]  /*48e0*/  PRMT R22, R22, 0x7604, RZ ;  /* 0x0000760416167816 */ /* 0x000fe200000000ff */
[----:B------:R-:W2:Y:S01]  /*48f0*/  MUFU.RCP R99, R99 ;  /* 0x0000006300637308 */ /* 0x000ea20000001000 */
[----:B-1----:R-:W-:Y:S01]  /*4900*/  FMUL2 R12, R12.F32x2.HI_LO, R26.F32x2.HI_LO ;  /* 0x0000001a0c0c724a */ /* 0x002fe20000000000 */
[----:B------:R-:W-:Y:S02]  /*4910*/  F2FP.SATFINITE.E2M1.F32.PACK_AB_MERGE_C R27, R95, R94, RZ ;  /* 0x0000005e5f1b723e */ /* 0x000fe400042070ff */
[----:B------:R-:W-:Y:S01]  /*4920*/  FMNMX.NAN R20, |R91|, |R9|, !PT ;  /* 0x400000095b147209 */ /* 0x000fe20007820200 */
[----:B------:R-:W-:Y:S01]  /*4930*/  FMUL2 R12, R12.F32x2.HI_LO, R58.F32x2.HI_LO ;  /* 0x0000003a0c0c724a */ /* 0x000fe20000000000 */
[----:B------:R-:W-:Y:S02]  /*4940*/  PRMT R27, R27, 0x7054, RZ ;  /* 0x000070541b1b7816 */ /* 0x000fe400000000ff */
[----:B------:R-:W-:Y:S01]  /*4950*/  MUFU.RCP R16, R16 ;  /* 0x0000001000107308 */ /* 0x000fe20000001000 */
[----:B------:R-:W-:Y:S01]  /*4960*/  FMUL2 R12, R12.F32x2.HI_LO, R123.F32 ;  /* 0x0000007b0c0c724a */ /* 0x000fe20001000000 */
[----:B------:R-:W-:-:S02]  /*4970*/  F2FP.SATFINITE.E2M1.F32.PACK_AB_MERGE_C R7, R9, R8, RZ ;  /* 0x000000080907723e */ /* 0x000fc400042070ff */
[----:B------:R-:W-:Y:S02]  /*4980*/  FMNMX.NAN R23, |R90|, |R8|, !PT ;  /* 0x400000085a177209 */ /* 0x000fe40007820200 */
[----:B------:R-:W-:Y:S02]  /*4990*/  FMNMX.NAN R9, |R92|, |R10|, !PT ;  /* 0x4000000a5c097209 */ /* 0x000fe40007820200 */
[----:B------:R-:W1:Y:S01]  /*49a0*/  MUFU.RCP R17, R17 ;  /* 0x0000001100117308 */ /* 0x000e620000001000 */
[----:B--2---:R-:W-:Y:S01]  /*49b0*/  FMUL2 R98, R98.F32x2.HI_LO, R68.F32x2.HI_LO ;  /* 0x000000446262724a */ /* 0x004fe20000000000 */
[----:B------:R-:W-:Y:S02]  /*49c0*/  FMNMX.NAN R8, |R93|, |R11|, !PT ;  /* 0x4000000b5d087209 */ /* 0x000fe40007820200 */
[----:B------:R-:W-:Y:S01]  /*49d0*/  F2FP.SATFINITE.E2M1.F32.PACK_AB_MERGE_C R10, R11, R10, RZ ;  /* 0x0000000a0b0a723e */ /* 0x000fe200042070ff */
[----:B------:R-:W-:Y:S01]  /*49e0*/  FMUL2 R98, R98.F32x2.HI_LO, R38.F32x2.HI_LO ;  /* 0x000000266262724a */ /* 0x000fe20000000000 */
[----:B------:R-:W-:-:S02]  /*49f0*/  LOP3.LUT R11, R22, R27, RZ, 0xfc, !PT ;  /* 0x0000001b160b7212 */ /* 0x000fc400078efcff */
[----:B------:R-:W-:Y:S01]  /*4a00*/  MUFU.RCP R18, R18 ;  /* 0x0000001200127308 */ /* 0x000fe20000001000 */
[----:B------:R-:W-:Y:S01]  /*4a10*/  F2FP.SATFINITE.E2M1.F32.PACK_AB_MERGE_C R26, R13, R12, RZ ;  /* 0x0000000c0d1a723e */ /* 0x000fe200042070ff */
[----:B------:R-:W-:Y:S01]  /*4a20*/  FMUL2 R98, R98.F32x2.HI_LO, R123.F32 ;  /* 0x0000007b6262724a */ /* 0x000fe20001000000 */
[----:B------:R-:W-:Y:S02]  /*4a30*/  F2FP.SATFINITE.E2M1.F32.PACK_AB_MERGE_C R27, R15, R14, RZ ;  /* 0x0000000e0f1b723e */ /* 0x000fe400042070ff */
[----:B------:R-:W-:Y:S02]  /*4a40*/  FMNMX3.NAN R24, |R95|, |R13|, R24, !PT ;  /* 0x4000000d5f187276 */ /* 0x000fe40007820218 */
[----:B------:R-:W-:Y:S01]  /*4a50*/  PRMT R22, R25, 0x7054, RZ ;  /* 0x0000705419167816 */ /* 0x000fe200000000ff */
[----:B------:R-:W2:Y:S01]  /*4a60*/  MUFU.RCP R19, R19 ;  /* 0x0000001300137308 */ /* 0x000ea20000001000 */
[----:B-1----:R-:W-:Y:S01]  /*4a70*/  FMUL2 R16, R16.F32x2.HI_LO, R84.F32x2.HI_LO ;  /* 0x000000541010724a */ /* 0x002fe20000000000 */
[----:B------:R-:W-:-:S02]  /*4a80*/  PRMT R13, R5, 0x7604, RZ ;  /* 0x00007604050d7816 */ /* 0x000fc400000000ff */
[----:B------:R-:W-:Y:S01]  /*4a90*/  PRMT R26, R26, 0x7054, RZ ;  /* 0x000070541a1a7816 */ /* 0x000fe200000000ff */
[----:B------:R-:W-:Y:S01]  /*4aa0*/  FMUL2 R16, R16.F32x2.HI_LO, R54.F32x2.HI_LO ;  /* 0x000000361010724a */ /* 0x000fe20000000000 */
[----:B------:R-:W-:Y:S02]  /*4ab0*/  PRMT R5, R27, 0x7604, RZ ;  /* 0x000076041b057816 */ /* 0x000fe400000000ff */
[----:B------:R-:W-:Y:S01]  /*4ac0*/  PRMT R25, R6, 0x7604, RZ ;  /* 0x0000760406197816 */ /* 0x000fe200000000ff */
[----:B------:R-:W-:Y:S01]  /*4ad0*/  FMUL2 R16, R16.F32x2.HI_LO, R123.F32 ;  /* 0x0000007b1010724a */ /* 0x000fe20001000000 */
[----:B------:R-:W-:Y:S02]  /*4ae0*/  LOP3.LUT R22, R13, R22, RZ, 0xfc, !PT ;  /* 0x000000160d167212 */ /* 0x000fe400078efcff */
[C---:B------:R-:W-:Y:S02]  /*4af0*/  F2FP.SATFINITE.E2M1.F32.PACK_AB_MERGE_C R6, R99.reuse, R98, RZ ;  /* 0x000000626306723e */ /* 0x040fe400042070ff */
[----:B------:R-:W-:-:S02]  /*4b00*/  FMNMX3.NAN R13, |R99|, |R17|, R20, !PT ;  /* 0x40000011630d7276 */ /* 0x000fc40007820214 */
[----:B------:R-:W-:Y:S01]  /*4b10*/  F2FP.SATFINITE.E2M1.F32.PACK_AB_MERGE_C R91, R91, R90, RZ ;  /* 0x0000005a5b5b723e */ /* 0x000fe200042070ff */
[----:B--2---:R-:W-:Y:S01]  /*4b20*/  FMUL2 R18, R18.F32x2.HI_LO, R82.F32x2.HI_LO ;  /* 0x000000521212724a */ /* 0x004fe20000000000 */
[----:B------:R-:W-:Y:S02]  /*4b30*/  LOP3.LUT R5, R5, R26, RZ, 0xfc, !PT ;  /* 0x0000001a05057212 */ /* 0x000fe400078efcff */
[----:B------:R-:W-:Y:S01]  /*4b40*/  LOP3.LUT R4, R25, R4, RZ, 0xfc, !PT ;  /* 0x0000000419047212 */ /* 0x000fe200078efcff */
[----:B------:R-:W-:Y:S01]  /*4b50*/  FMUL2 R18, R18.F32x2.HI_LO, R48.F32x2.HI_LO ;  /* 0x000000301212724a */ /* 0x000fe20000000000 */
[----:B------:R-:W-:Y:S02]  /*4b60*/  F2FP.SATFINITE.E2M1.F32.PACK_AB_MERGE_C R20, R17, R16, RZ ;  /* 0x000000101114723e */ /* 0x000fe400042070ff */
[----:B------:R-:W-:Y:S01]  /*4b70*/  LOP3.LUT R6, R11, 0xff, R6, 0xf8, !PT ;  /* 0x000000ff0b067812 */ /* 0x000fe200078ef806 */
[----:B------:R-:W-:Y:S01]  /*4b80*/  FMUL2 R18, R18.F32x2.HI_LO, R123.F32 ;  /* 0x0000007b1212724a */ /* 0x000fe20001000000 */
[----:B------:R-:W-:-:S02]  /*4b90*/  F2FP.SATFINITE.E2M1.F32.PACK_AB_MERGE_C R17, R101, R100, RZ ;  /* 0x000000646511723e */ /* 0x000fc400042070ff */
[----:B------:R-:W-:Y:S02]  /*4ba0*/  F2FP.SATFINITE.E2M1.F32.PACK_AB_MERGE_C R93, R93, R92, RZ ;  /* 0x0000005c5d5d723e */ /* 0x000fe400042070ff */
[----:B------:R-:W-:Y:S02]  /*4bb0*/  LOP3.LUT R22, R22, 0xff, R91, 0xf8, !PT ;  /* 0x000000ff16167812 */ /* 0x000fe400078ef85b */
[----:B------:R-:W-:Y:S02]  /*4bc0*/  LOP3.LUT R20, R5, 0xff, R20, 0xf8, !PT ;  /* 0x000000ff05147812 */ /* 0x000fe400078ef814 */
[----:B------:R-:W-:Y:S02]  /*4bd0*/  F2FP.SATFINITE.E2M1.F32.PACK_AB_MERGE_C R11, R19, R18, RZ ;  /* 0x00000012130b723e */ /* 0x000fe400042070ff */
[----:B------:R-:W-:Y:S02]  /*4be0*/  LOP3.LUT R7, R4, 0xff, R7, 0xf8, !PT ;  /* 0x000000ff04077812 */ /* 0x000fe400078ef807 */
[----:B------:R-:W-:-:S02]  /*4bf0*/  PRMT R4, R17, 0x6540, R6 ;  /* 0x0000654011047816 */ /* 0x000fc40000000006 */
[----:B------:R-:W-:Y:S02]  /*4c00*/  PRMT R5, R93, 0x6540, R22 ;  /* 0x000065405d057816 */ /* 0x000fe40000000016 */
[----:B------:R-:W-:Y:S02]  /*4c10*/  PRMT R6, R11, 0x6540, R20 ;  /* 0x000065400b067816 */ /* 0x000fe40000000014 */
[----:B------:R-:W-:Y:S02]  /*4c20*/  PRMT R7, R10, 0x6540, R7 ;  /* 0x000065400a077816 */ /* 0x000fe40000000007 */
[----:B------:R-:W-:Y:S02]  /*4c30*/  FMNMX3.NAN R23, |R98|, |R16|, R23, !PT ;  /* 0x4000001062177276 */ /* 0x000fe40007820217 */
[----:B------:R-:W-:Y:S01]  /*4c40*/  FMNMX3.NAN R12, |R94|, |R12|, R3, !PT ;  /* 0x4000000c5e0c7276 */ /* 0x000fe20007820203 */
[----:B------:R1:W-:Y:S01]  /*4c50*/  STS.128 [R109+0x4400], R4 ;  /* 0x004400046d007388 */ /* 0x0003e20000000c00 */
[----:B------:R-:W-:-:S02]  /*4c60*/  FMNMX3.NAN R8, |R101|, |R19|, R8, !PT ;  /* 0x4000001365087276 */ /* 0x000fc40007820208 */
[----:B------:R-:W-:Y:S01]  /*4c70*/  FMNMX3.NAN R15, |R97|, |R15|, R2, !PT ;  /* 0x4000000f610f7276 */ /* 0x000fe20007820202 */
[----:B------:R2:W-:Y:S06]  /*4c80*/  MEMBAR.ALL.CTA ;  /* 0x0000000000007992 */ /* 0x0005ec0000008000 */
[----:B--2---:R-:W2:Y:S01]  /*4c90*/  FENCE.VIEW.ASYNC.S ;  /* 0x00000000000073c6 */ /* 0x004ea20000000000 */
[----:B------:R-:W-:Y:S02]  /*4ca0*/  FMNMX3.NAN R9, |R100|, |R18|, R9, !PT ;  /* 0x4000001264097276 */ /* 0x000fe40007820209 */
[----:B------:R-:W-:-:S02]  /*4cb0*/  FMNMX3.NAN R14, |R96|, |R14|, R21, !PT ;  /* 0x4000000e600e7276 */ /* 0x000fc40007820215 */
[----:B------:R-:W-:Y:S02]  /*4cc0*/  FMNMX.NAN R13, R13, R24, !PT ;  /* 0x000000180d0d7209 */ /* 0x000fe40007820000 */
[----:B------:R-:W-:Y:S02]  /*4cd0*/  FMNMX.NAN R12, R23, R12, !PT ;  /* 0x0000000c170c7209 */ /* 0x000fe40007820000 */
[----:B------:R-:W-:Y:S02]  /*4ce0*/  FMNMX3.NAN R8, R8, R15, R13, !PT ;  /* 0x0000000f08087276 */ /* 0x000fe4000782000d */
[----:B------:R-:W-:-:S04]  /*4cf0*/  FMNMX3.NAN R9, R9, R14, R12, !PT ;  /* 0x0000000e09097276 */ /* 0x000fc8000782000c */
[----:B------:R-:W-:-:S04]  /*4d00*/  FMNMX3.NAN R9, R9, R8, RZ, !PT ;  /* 0x0000000809097276 */ /* 0x000fc800078200ff */
[----:B------:R-:W-:Y:S01]  /*4d10*/  FMNMX R130, R9, R130, !PT ;  /* 0x0000008209827209 */ /* 0x000fe20007800000 */
[----:B--2---:R-:W-:Y:S06]  /*4d20*/  BAR.SYNC.DEFER_BLOCKING 0x2, 0x80 ;  /* 0x0082000000007b1d */ /* 0x004fec0000010000 */
[----:B-1----:R-:W-:Y:S05]  /*4d30*/  @P2 BRA `(.L_x_71) ;  /* 0x0000000000442947 */ /* 0x002fea0003800000 */
[----:B------:R-:W-:Y:S01]  /*4d40*/  IMAD R88, R89, 0x4, R88 ;  /* 0x0000000459587824 */ /* 0x000fe200078e0258 */
[----:B------:R-:W-:Y:S01]  /*4d50*/  UIADD3 UR10, UP0, UPT, UR8, 0x2c0, URZ ;  /* 0x000002c0080a7890 */ /* 0x000fe2000ff1e0ff */
[----:B------:R-:W-:Y:S02]  /*4d60*/  PLOP3.LUT P0, PT, PT, PT, PT, 0x80, 0x8 ;  /* 0x000000000008781c */ /* 0x000fe40003f0f070 */
[----:B------:R-:W-:Y:S01]  /*4d70*/  IADD3 R2, PT, PT, R87, 0x4400, RZ ;  /* 0x0000440057027810 */ /* 0x000fe20007ffe0ff */
[----:B------:R-:W-:Y:S01]  /*4d80*/  IMAD.SHL.U32 R88, R88, 0x20, RZ ;  /* 0x0000002058587824 */ /* 0x000fe200078e00ff */
[----:B------:R-:W-:-:S12]  /*4d90*/  UIADD3.X UR11, UPT, UPT, URZ, UR9, URZ, UP0, !UPT ;  /* 0x00000009ff0b7290 */ /* 0x000fd800087fe4ff */
.L_x_72:
        /* <DEDUP_REMOVED lines=10> */
[----:B------:R0:W-:Y:S02]  /*4e40*/  UTMACMDFLUSH ;  /* 0x00000000000079b7 */ /* 0x0001e40000000000 */
.L_x_71:
[----:B------:R-:W-:Y:S01]  /*4e50*/  BAR.SYNC.DEFER_BLOCKING 0x2, 0x80 ;  /* 0x0082000000007b1d */ /* 0x000fe20000010000 */
[----:B------:R-:W-:Y:S02]  /*4e60*/  IADD3 R128, PT, PT, R128, 0x1, RZ ;  /* 0x0000000180807810 */ /* 0x000fe40007ffe0ff */
[----:B------:R-:W-:-:S03]  /*4e70*/  IADD3 R129, PT, PT, R129, -0x1, RZ ;  /* 0xffffffff81817810 */ /* 0x000fc60007ffe0ff */
[----:B------:R-:W-:Y:S05]  /*4e80*/  @!P3 BRA `(.L_x_73) ;  /* 0xffffffe800a0b947 */ /* 0x000fea000383ffff */
[-C--:B------:R-:W-:Y:S01]  /*4e90*/  LEA R3, R110, R87.reuse, 0x3 ;  /* 0x000000576e037211 */ /* 0x080fe200078e18ff */
[----:B------:R-:W-:Y:S01]  /*4ea0*/  BSSY B0, `(.L_x_74) ;  /* 0x0000005000007945 */ /* 0x000fe20003800000 */
[----:B------:R-:W-:Y:S02]  /*4eb0*/  SHF.L.U32 R4, R108, 0x1f, RZ ;  /* 0x0000001f6c047819 */ /* 0x000fe400000006ff */
[----:B------:R-:W-:Y:S02]  /*4ec0*/  LEA R91, R110, R87, 0x4 ;  /* 0x000000576e5b7211 */ /* 0x000fe400078e20ff */
[----:B------:R-:W1:Y:S02]  /*4ed0*/  SYNCS.PHASECHK.TRANS64.TRYWAIT P0, [R3+URZ+0x60], R4 ;  /* 0x00006004030075a7 */ /* 0x000e6400080011ff */
[----:B-1----:R-:W-:Y:S05]  /*4ee0*/  @!P0 BRA `(.L_x_75) ;  /* 0x0000000c00448947 */ /* 0x002fea0003800000 */
.L_x_111:
[----:B------:R-:W-:Y:S05]  /*4ef0*/  BSYNC B0 ;  /* 0x0000000000007941 */ /* 0x000fea0003800000 */
.L_x_74:
[----:B------:R-:W2:Y:S01]  /*4f00*/  LDS.128 R88, [R91+0x30810] ;  /* 0x030810005b587984 */ /* 0x000ea20000000c00 */
[----:B------:R-:W-:Y:S01]  /*4f10*/  CREDUX.MAXABS.F32.NAN UR4, R130 ;  /* 0x00000000820472cc */ /* 0x000fe20000006400 */
[----:B------:R-:W-:Y:S01]  /*4f20*/  BSSY.RECONVERGENT B0, `(.L_x_76) ;  /* 0x0000015000007945 */ /* 0x000fe20003800200 */
[----:B------:R-:W-:Y:S01]  /*4f30*/  ISETP.NE.AND P0, PT, R105, RZ, PT ;  /* 0x000000ff6900720c */ /* 0x000fe20003f05270 */
[----:B------:R3:W-:Y:S06]  /*4f40*/  MEMBAR.ALL.CTA ;  /* 0x0000000000007992 */ /* 0x0007ec0000008000 */
[----:B---3--:R-:W3:Y:S01]  /*4f50*/  FENCE.VIEW.ASYNC.S ;  /* 0x00000000000073c6 */ /* 0x008ee20000000000 */
[----:B------:R-:W-:-:S03]  /*4f60*/  VIADD R110, R110, 0x1 ;  /* 0x000000016e6e7836 */ /* 0x000fc60000000000 */
[----:B-1----:R-:W-:Y:S01]  /*4f70*/  IMAD.U32 R5, RZ, RZ, UR4 ;  /* 0x00000004ff057e24 */ /* 0x002fe2000f8e00ff */
[----:B---3--:R1:W-:Y:S04]  /*4f80*/  SYNCS.ARRIVE.TRANS64.ART0 RZ, [R3+URZ+0x70], R0 ;  /* 0x0000700003ff79a7 */ /* 0x0083e800085000ff */
[----:B------:R1:W-:Y:S01]  /*4f90*/  @!P0 STS [R120+0x30800], R5 ;  /* 0x0308000578008388 */ /* 0x0003e20000000800 */
[----:B------:R-:W-:Y:S01]  /*4fa0*/  BAR.SYNC.DEFER_BLOCKING 0x2, 0x80 ;  /* 0x0082000000007b1d */ /* 0x000fe20000010000 */
[----:B------:R-:W-:-:S13]  /*4fb0*/  LOP3.LUT P0, RZ, R122, R105, RZ, 0xfc, !PT ;  /* 0x000000697aff7212 */ /* 0x000fda000780fcff */
[----:B------:R-:W-:Y:S05]  /*4fc0*/  @P0 BRA `(.L_x_77) ;  /* 0x0000000000280947 */ /* 0x000fea0003800000 */
[----:B------:R-:W-:Y:S01]  /*4fd0*/  IMAD.U32 R86, RZ, RZ, UR7 ;  /* 0x00000007ff567e24 */ /* 0x000fe2000f8e00ff */
[----:B------:R-:W-:Y:S01]  /*4fe0*/  MOV R87, 0x400 ;  /* 0x0000040000577802 */ /* 0x000fe20000000f00 */
[----:B------:R-:W3:Y:S03]  /*4ff0*/  LDCU.64 UR4, c[0x0][0x740] ;  /* 0x0000e800ff0477ac */ /* 0x000ee60008000a00 */
[----:B------:R-:W-:-:S05]  /*5000*/  LEA R87, R86, R87, 0x18 ;  /* 0x0000005756577211 */ /* 0x000fca00078ec0ff */
[----:B-1----:R-:W1:Y:S01]  /*5010*/  LDS.128 R4, [R87+0x30800] ;  /* 0x0308000057047984 */ /* 0x002e620000000c00 */
[----:B---3--:R-:W-:-:S04]  /*5020*/  LEA R2, P0, R103, UR4, 0x2 ;  /* 0x0000000467027c11 */ /* 0x008fc8000f8010ff */
[----:B------:R-:W-:Y:S02]  /*5030*/  LEA.HI.X R3, R103, UR5, R102, 0x2, P0 ;  /* 0x0000000567037c11 */ /* 0x000fe400080f1466 */
[----:B-1----:R-:W-:-:S04]  /*5040*/  FMNMX3 R4, R4, RZ, R5, !PT ;  /* 0x000000ff04047276 */ /* 0x002fc80007800005 */
[----:B------:R-:W-:-:S05]  /*5050*/  FMNMX3 R7, R4, R6, R7, !PT ;  /* 0x0000000604077276 */ /* 0x000fca0007800007 */
[----:B------:R3:W-:Y:S02]  /*5060*/  REDG.E.MAX.S32.STRONG.GPU desc[UR30][R2.64], R7 ;  /* 0x000000070200798e */ /* 0x0007e4000d12e31e */
.L_x_77:
[----:B------:R-:W-:Y:S05]  /*5070*/  BSYNC.RECONVERGENT B0 ;  /* 0x0000000000007941 */ /* 0x000fea0003800200 */
.L_x_76:
[----:B--2---:R-:W-:Y:S02]  /*5080*/  ISETP.NE.AND P0, PT, R91, 0x1, PT ;  /* 0x000000015b00780c */ /* 0x004fe40003f05270 */
[----:B------:R-:W-:-:S04]  /*5090*/  ISETP.NE.AND P1, PT, R110, 0x2, PT ;  /* 0x000000026e00780c */ /* 0x000fc80003f25270 */
[----:B-1-3--:R-:W-:Y:S02]  /*50a0*/  SEL R3, RZ, 0x1, P1 ;  /* 0x00000001ff037807 */ /* 0x00afe40000800000 */
[----:B------:R-:W-:Y:S02]  /*50b0*/  SEL R110, R110, RZ, P1 ;  /* 0x000000ff6e6e7207 */ /* 0x000fe40000800000 */
[----:B------:R-:W-:-:S03]  /*50c0*/  LOP3.LUT R108, R108, R3, RZ, 0x3c, !PT ;  /* 0x000000036c6c7212 */ /* 0x000fc600078e3cff */
[----:B------:R-:W-:Y:S05]  /*50d0*/  @!P0 BRA `(.L_x_78) ;  /* 0xffffffe400a48947 */ /* 0x000fea000383ffff */
.L_x_65:
[----:B------:R-:W-:-:S13]  /*50e0*/  ISETP.NE.AND P0, PT, R122, RZ, PT ;  /* 0x000000ff7a00720c */ /* 0x000fda0003f05270 */
[----:B------:R-:W-:Y:S05]  /*50f0*/  @P0 BRA `(.L_x_79) ;  /* 0x0000000000200947 */ /* 0x000fea0003800000 */
[----:B------:R-:W2:Y:S01]  /*5100*/  S2UR UR4, SR_CgaCtaId ;  /* 0x00000000000479c3 */ /* 0x000ea20000008800 */
[----:B------:R-:W-:Y:S01]  /*5110*/  ELECT P1, URZ, PT ;  /* 0x0000000000ff782f */ /* 0x000fe20003820000 */
[----:B------:R-:W-:-:S06]  /*5120*/  IMAD.MOV.U32 R2, RZ, RZ, 0x1 ;  /* 0x00000001ff027424 */ /* 0x000fcc00078e00ff */
[----:B------:R-:W-:Y:S06]  /*5130*/  UVIRTCOUNT.DEALLOC.SMPOOL 0x80 ;  /* 0x000000800000784c */ /* 0x000fec0000000000 */
[----:B------:R-:W-:Y:S01]  /*5140*/  @P1 MOV R3, 0x40 ;  /* 0x0000004000031802 */ /* 0x000fe20000000f00 */
[----:B--2---:R-:W-:-:S05]  /*5150*/  @P1 IMAD.U32 R86, RZ, RZ, UR4 ;  /* 0x00000004ff561e24 */ /* 0x004fca000f8e00ff */
[----:B------:R-:W-:-:S05]  /*5160*/  @P1 LEA R3, R86, R3, 0x18 ;  /* 0x0000000356031211 */ /* 0x000fca00078ec0ff */
[----:B------:R2:W-:Y:S02]  /*5170*/  @P1 STS.U8 [R3], R2 ;  /* 0x0000000203001388 */ /* 0x0005e40000000000 */
.L_x_79:
[----:B------:R-:W-:Y:S06]  /*5180*/  BAR.SYNC.DEFER_BLOCKING 0x2, 0x80 ;  /* 0x0082000000007b1d */ /* 0x000fec0000010000 */
[----:B------:R-:W-:Y:S05]  /*5190*/  @P0 BRA `(.L_x_80) ;  /* 0x0000000000d80947 */ /* 0x000fea0003800000 */
[----:B--2---:R-:W-:Y:S01]  /*51a0*/  VIADD R3, R87, 0x80 ;  /* 0x0000008057037836 */ /* 0x004fe20000000000 */
[----:B------:R-:W-:Y:S01]  /*51b0*/  LOP3.LUT R86, R86, 0x1, RZ, 0x3c, !PT ;  /* 0x0000000156567812 */ /* 0x000fe200078e3cff */
[----:B------:R-:W-:Y:S03]  /*51c0*/  BSSY B0, `(.L_x_81) ;  /* 0x0000005000007945 */ /* 0x000fe60003800000 */
[----:B------:R-:W-:-:S04]  /*51d0*/  PRMT R3, R86, 0x654, R3 ;  /* 0x0000065456037816 */ /* 0x000fc80000000003 */
[----:B------:R2:W-:Y:S01]  /*51e0*/  SYNCS.ARRIVE.TRANS64.RED.ART0 RZ, [R3+URZ], R0 ;  /* 0x0000000003ff79a7 */ /* 0x0005e200085004ff */
[----:B------:R-:W3:Y:S02]  /*51f0*/  SYNCS.PHASECHK.TRANS64.TRYWAIT P0, [R87+URZ+0x80], RZ ;  /* 0x000080ff570075a7 */ /* 0x000ee400080011ff */
[----:B--23--:R-:W-:Y:S05]  /*5200*/  @!P0 BRA `(.L_x_82) ;  /* 0x0000000800948947 */ /* 0x00cfea0003800000 */
.L_x_112:
[----:B------:R-:W-:Y:S05]  /*5210*/  BSYNC B0 ;  /* 0x0000000000007941 */ /* 0x000fea0003800000 */
.L_x_81:
[----:B------:R-:W3:Y:S01]  /*5220*/  S2UR UR5, SR_CgaCtaId ;  /* 0x00000000000579c3 */ /* 0x000ee20000008800 */
[----:B------:R-:W-:Y:S01]  /*5230*/  NOP ;  /* 0x0000000000007918 */ /* 0x000fe20000000000 */
[----:B------:R-:W-:Y:S01]  /*5240*/  UMOV UR4, 0x50 ;  /* 0x0000005000047882 */ /* 0x000fe20000000000 */
[----:B------:R-:W-:Y:S01]  /*5250*/  LOP3.LUT R4, R121, 0xffff, RZ, 0xc0, !PT ;  /* 0x0000ffff79047812 */ /* 0x000fe200078ec0ff */
[----:B------:R-:W-:-:S03]  /*5260*/  IMAD.MOV.U32 R3, RZ, RZ, 0xffff ;  /* 0x0000ffffff037424 */ /* 0x000fc600078e00ff */
[----:B------:R-:W-:-:S04]  /*5270*/  SHF.R.U32.HI R4, RZ, 0x5, R4 ;  /* 0x00000005ff047819 */ /* 0x000fc80000011604 */
[----:B------:R-:W-:Y:S01]  /*5280*/  SHF.L.U32 R3, R3, R4, RZ ;  /* 0x0000000403037219 */ /* 0x000fe200000006ff */
[----:B------:R-:W-:-:S05]  /*5290*/  VIADD R5, R4, 0x10 ;  /* 0x0000001004057836 */ /* 0x000fca0000000000 */
[----:B------:R-:W-:Y:S01]  /*52a0*/  SHF.L.U32 R0, R0, R5, RZ ;  /* 0x0000000500007219 */ /* 0x000fe200000006ff */
[----:B---3--:R-:W-:-:S03]  /*52b0*/  ULEA UR5, UR5, UR4, 0x18 ;  /* 0x0000000405057291 */ /* 0x008fc6000f8ec0ff */
[----:B------:R-:W-:-:S04]  /*52c0*/  LOP3.LUT R5, R0, R3, RZ, 0xfc, !PT ;  /* 0x0000000300057212 */ /* 0x000fc800078efcff */
[C---:B------:R-:W-:Y:S02]  /*52d0*/  LOP3.LUT R3, R5.reuse, 0xffff, RZ, 0xc0, !PT ;  /* 0x0000ffff05037812 */ /* 0x040fe400078ec0ff */
[----:B------:R-:W3:Y:S02]  /*52e0*/  LDS R2, [UR5] ;  /* 0x00000005ff027984 */ /* 0x000ee40008000800 */
[----:B---3--:R-:W-:-:S04]  /*52f0*/  LOP3.LUT R0, R5, 0xffff, R2, 0x80, !PT ;  /* 0x0000ffff05007812 */ /* 0x008fc800078e8002 */
[----:B------:R-:W-:-:S13]  /*5300*/  ISETP.NE.AND P0, PT, R0, R3, PT ;  /* 0x000000030000720c */ /* 0x000fda0003f05270 */
[----:B------:R-:W-:Y:S05]  /*5310*/  @P0 BRA `(.L_x_83) ;  /* 0x00000000006c0947 */ /* 0x000fea0003800000 */
[----:B------:R-:W-:Y:S02]  /*5320*/  SHF.R.U32.HI R0, RZ, 0x10, R2 ;  /* 0x00000010ff007819 */ /* 0x000fe40000011602 */
[----:B------:R-:W-:-:S04]  /*5330*/  SHF.R.U32.HI R3, RZ, 0x10, R5 ;  /* 0x00000010ff037819 */ /* 0x000fc80000011605 */
[----:B------:R-:W-:-:S04]  /*5340*/  LOP3.LUT R0, R0, R3, RZ, 0xc0, !PT ;  /* 0x0000000300007212 */ /* 0x000fc800078ec0ff */
[----:B------:R-:W-:-:S13]  /*5350*/  ISETP.NE.AND P0, PT, R0, R3, PT ;  /* 0x000000030000720c */ /* 0x000fda0003f05270 */
[----:B------:R-:W-:Y:S05]  /*5360*/  @P0 BRA `(.L_x_84) ;  /* 0x00000000004c0947 */ /* 0x000fea0003800000 */
[----:B------:R-:W-:Y:S02]  /*5370*/  R2UR UR4, R5 ;  /* 0x00000000050472ca */ /* 0x000fe400000e0000 */
[----:B------:R-:W-:Y:S02]  /*5380*/  ELECT P0, URZ, PT ;  /* 0x0000000000ff782f */ /* 0x000fe40003800000 */
[----:B------:R-:W-:-:S09]  /*5390*/  PLOP3.LUT P1, PT, PT, PT, PT, 0x8, 0x80 ;  /* 0x000000000080781c */ /* 0x000fd20003f2e170 */
[----:B------:R-:W-:Y:S02]  /*53a0*/  ULOP3.LUT UR4, URZ, UR4, URZ, 0x33, !UPT ;  /* 0x00000004ff047292 */ /* 0x000fe4000f8e33ff */
[----:B------:R-:W-:-:S10]  /*53b0*/  VOTEU.ANY UP0, P0 ;  /* 0x0000000000ff7886 */ /* 0x000fd40000000100 */
.L_x_85:
[----:B------:R-:W-:Y:S01]  /*53c0*/  @P0 ELECT P1, URZ, PT ;  /* 0x0000000000ff082f */ /* 0x000fe20003820000 */
[----:B------:R3:W-:-:S12]  /*53d0*/  @UP0 UTCATOMSWS.AND URZ, UR4 ;  /* 0x0000000400ff09e3 */ /* 0x0007d80008000000 */
[----:B------:R-:W-:Y:S02]  /*53e0*/  @P1 PLOP3.LUT P0, PT, P1, PT, PT, 0x8, 0x80 ;  /* 0x000000000080181c */ /* 0x000fe40000f0e170 */
[----:B------:R-:W-:-:S11]  /*53f0*/  PLOP3.LUT P1, PT, PT, PT, PT, 0x8, 0x80 ;  /* 0x000000000080781c */ /* 0x000fd60003f2e170 */
[----:B---3--:R-:W-:Y:S05]  /*5400*/  @P0 BRA.U.ANY `(.L_x_85) ;  /* 0xfffffffd00ec0947 */ /* 0x008fea000393ffff */
[----:B------:R-:W3:Y:S01]  /*5410*/  S2R R2, SR_LANEID ;  /* 0x0000000000027919 */ /* 0x000ee20000000000 */
[----:B------:R-:W-:Y:S01]  /*5420*/  IMAD.U32 R0, RZ, RZ, UR4 ;  /* 0x00000004ff007e24 */ /* 0x000fe2000f8e00ff */
[----:B------:R-:W-:Y:S02]  /*5430*/  VOTEU.ANY UR6, UPT, PT ;  /* 0x0000000000067886 */ /* 0x000fe400038e0100 */
[----:B------:R-:W-:Y:S01]  /*5440*/  UFLO.U32 UR6, UR6 ;  /* 0x00000006000672bd */ /* 0x000fe200080e0000 */
[----:B------:R-:W5:Y:S05]  /*5450*/  REDUX UR4, R0 ;  /* 0x00000000000473c4 */ /* 0x000f6a0000000000 */
[----:B---3--:R-:W-:-:S02]  /*5460*/  ISETP.EQ.U32.AND P0, PT, R2, UR6, PT ;  /* 0x0000000602007c0c */ /* 0x008fc4000bf02070 */
[----:B-----5:R-:W-:-:S11]  /*5470*/  MOV R2, UR4 ;  /* 0x0000000400027c02 */ /* 0x020fd60008000f00 */
[----:B------:R3:W-:Y:S01]  /*5480*/  @P0 ATOMS.AND RZ, [UR5], R2 ;  /* 0x00000002ffff098c */ /* 0x0007e2000a800005 */
[----:B------:R-:W-:Y:S05]  /*5490*/  BRA `(.L_x_86) ;  /* 0x0000000000147947 */ /* 0x000fea0003800000 */
.L_x_84:
[----:B------:R-:W-:Y:S02]  /*54a0*/  MOV R2, 0x54c0 ;  /* 0x000054c000027802 */ /* 0x000fe40000000f00 */
[----:B-12-4-:R-:W-:Y:S05]  /*54b0*/  CALL.REL.NOINC `($__internal_0_$__cuda_sm10x_tcgen05_guardrail_trap_col_being_dealloced_not_returned_by_alloc) ;  /* 0x0000000400fc7944 */ /* 0x016fea0003c00000 */
[----:B------:R-:W-:Y:S05]  /*54c0*/  BRA `(.L_x_86) ;  /* 0x0000000000087947 */ /* 0x000fea0003800000 */
.L_x_83:
[----:B------:R-:W-:Y:S02]  /*54d0*/  MOV R2, 0x54f0 ;  /* 0x000054f000027802 */ /* 0x000fe40000000f00 */
[----:B-12-4-:R-:W-:Y:S05]  /*54e0*/  CALL.REL.NOINC `($__internal_2_$__cuda_sm10x_tcgen05_guardrail_trap_unallocated_columns_being_dealloced) ;  /* 0x0000000800087944 */ /* 0x016fea0003c00000 */
.L_x_86:
[----:B------:R-:W-:Y:S01]  /*54f0*/  NOP ;  /* 0x0000000000007918 */ /* 0x000fe20000000000 */
.L_x_80:
[----:B------:R-:W-:Y:S01]  /*5500*/  ISETP.NE.AND P0, PT, R122, RZ, PT ;  /* 0x000000ff7a00720c */ /* 0x000fe20003f05270 */
[----:B------:R-:W-:-:S04]  /*5510*/  DEPBAR.LE SB0, 0x0 ;  /* 0x000080000000791a */ /* 0x000fc80000000000 */
[----:B------:R-:W-:-:S08]  /*5520*/  DEPBAR.LE SB0, 0x0 ;  /* 0x000080000000791a */ /* 0x000fd00000000000 */
[----:B------:R-:W-:Y:S05]  /*5530*/  @P0 BRA `(.L_x_51) ;  /* 0x0000000000200947 */ /* 0x000fea0003800000 */
[----:B------:R-:W-:Y:S01]  /*5540*/  ELECT P0, URZ, PT ;  /* 0x0000000000ff782f */ /* 0x000fe20003800000 */
[----:B------:R-:W-:-:S12]  /*5550*/  IMAD.MOV.U32 R0, RZ, RZ, 0x20 ;  /* 0x00000020ff007424 */ /* 0x000fd800078e00ff */
[----:B--23--:R-:W-:-:S04]  /*5560*/  @P0 IADD3 R2, PT, PT, -R0, 0x100000, RZ ;  /* 0x0010000000020810 */ /* 0x00cfc80007ffe1ff */
[C---:B------:R-:W-:Y:S02]  /*5570*/  @P0 SHF.L.U32 R3, R2.reuse, 0xb, RZ ;  /* 0x0000000b02030819 */ /* 0x040fe400000006ff */
[----:B------:R-:W-:-:S05]  /*5580*/  @P0 SHF.L.U32 R2, R2, 0x1, RZ ;  /* 0x0000000102020819 */ /* 0x000fca00000006ff */
[----:B------:R2:W-:Y:S04]  /*5590*/  @P0 STS.64 [R87+URZ+0x80], R2 ;  /* 0x0000800257000988 */ /* 0x0005e80008000aff */
[----:B------:R-:W3:Y:S02]  /*55a0*/  FENCE.VIEW.ASYNC.S ;  /* 0x00000000000073c6 */ /* 0x000ee40000000000 */
[----:B---3--:R-:W3:Y:S02]  /*55b0*/  SYNCS.CCTL.IVALL ;  /* 0x00000000000079b1 */ /* 0x008ee40000000000 */
.L_x_51:
[----:B---3--:R-:W-:Y:S01]  /*55c0*/  NOP ;  /* 0x0000000000007918 */ /* 0x008fe20000000000 */
[----:B-12---:R-:W-:Y:S05]  /*55d0*/  EXIT ;  /* 0x000000000000794d */ /* 0x006fea0003800000 */
.L_x_21:
[----:B------:R-:W-:-:S07]  /*55e0*/  MOV R20, R21 ;  /* 0x0000001500147202 */ /* 0x000fce0000000f00 */
.L_x_87:
[----:B----4-:R4:W3:Y:S02]  /*55f0*/  SYNCS.PHASECHK.TRANS64.TRYWAIT P0, [R14+URZ+0x70], R21 ;  /* 0x000070150e0075a7 */ /* 0x0108e400080011ff */
[----:B---3--:R-:W-:Y:S05]  /*5600*/  @!P0 NANOSLEEP.SYNCS 0x989680 ;  /* 0x009896800000895d */ /* 0x008fea0003900000 */
[----:B------:R-:W3:Y:S02]  /*5610*/  @!P0 SYNCS.PHASECHK.TRANS64 P0, [R14+URZ+0x70], R21 ;  /* 0x000070150e0085a7 */ /* 0x000ee400080010ff */
[----:B---3--:R-:W-:Y:S05]  /*5620*/  @!P0 BRA `(.L_x_87) ;  /* 0xfffffffc00f08947 */ /* 0x008fea000383ffff */
[----:B------:R-:W-:Y:S05]  /*5630*/  BRA `(.L_x_88) ;  /* 0xffffffb8004c7947 */ /* 0x000fea000383ffff */
.L_x_23:
[----:B------:R-:W-:-:S07]  /*5640*/  MOV R7, R6 ;  /* 0x0000000600077202 */ /* 0x000fce0000000f00 */
.L_x_89:
[----:B--2---:R2:W3:Y:S02]  /*5650*/  SYNCS.PHASECHK.TRANS64.TRYWAIT P0, [R2+URZ+0x70], R7 ;  /* 0x00007007020075a7 */ /* 0x0044e400080011ff */
[----:B---3--:R-:W-:Y:S05]  /*5660*/  @!P0 NANOSLEEP.SYNCS 0x989680 ;  /* 0x009896800000895d */ /* 0x008fea0003900000 */
[----:B------:R-:W3:Y:S02]  /*5670*/  @!P0 SYNCS.PHASECHK.TRANS64 P0, [R2+URZ+0x70], R7 ;  /* 0x00007007020085a7 */ /* 0x000ee400080010ff */
[----:B---3--:R-:W-:Y:S05]  /*5680*/  @!P0 BRA `(.L_x_89) ;  /* 0xfffffffc00f08947 */ /* 0x008fea000383ffff */
[----:B------:R-:W-:Y:S05]  /*5690*/  BRA `(.L_x_90) ;  /* 0xffffffb800f87947 */ /* 0x000fea000383ffff */
.L_x_24:
[----:B------:R-:W-:-:S07]  /*56a0*/  MOV R9, R8 ;  /* 0x0000000800097202 */ /* 0x000fce0000000f00 */
.L_x_91:
[----:B--2---:R2:W3:Y:S02]  /*56b0*/  SYNCS.PHASECHK.TRANS64.TRYWAIT P0, [R3+URZ+0x70], R9 ;  /* 0x00007009030075a7 */ /* 0x0044e400080011ff */
[----:B---3--:R-:W-:Y:S05]  /*56c0*/  @!P0 NANOSLEEP.SYNCS 0x989680 ;  /* 0x009896800000895d */ /* 0x008fea0003900000 */
[----:B------:R-:W3:Y:S02]  /*56d0*/  @!P0 SYNCS.PHASECHK.TRANS64 P0, [R3+URZ+0x70], R9 ;  /* 0x00007009030085a7 */ /* 0x000ee400080010ff */
[----:B---3--:R-:W-:Y:S05]  /*56e0*/  @!P0 BRA `(.L_x_91) ;  /* 0xfffffffc00f08947 */ /* 0x008fea000383ffff */
[----:B------:R-:W-:Y:S05]  /*56f0*/  BRA `(.L_x_16) ;  /* 0xffffffbc002c7947 */ /* 0x000fea000383ffff */
.L_x_26:
[----:B------:R-:W-:-:S07]  /*5700*/  MOV R0, UR34 ;  /* 0x0000002200007c02 */ /* 0x000fce0008000f00 */
.L_x_92:
[----:B---3--:R3:W4:Y:S02]  /*5710*/  SYNCS.PHASECHK.TRANS64.TRYWAIT P0, [R0+URZ+0x60], RZ ;  /* 0x000060ff000075a7 */ /* 0x00872400080011ff */
[----:B----4-:R-:W-:Y:S05]  /*5720*/  @!P0 NANOSLEEP.SYNCS 0x989680 ;  /* 0x009896800000895d */ /* 0x010fea0003900000 */
[----:B------:R-:W4:Y:S02]  /*5730*/  @!P0 SYNCS.PHASECHK.TRANS64 P0, [R0+URZ+0x60], RZ ;  /* 0x000060ff000085a7 */ /* 0x000f2400080010ff */
[----:B----4-:R-:W-:Y:S05]  /*5740*/  @!P0 BRA `(.L_x_92) ;  /* 0xfffffffc00f08947 */ /* 0x010fea000383ffff */
[----:B------:R-:W-:Y:S05]  /*5750*/  BRA `(.L_x_93) ;  /* 0xffffffbc00387947 */ /* 0x000fea000383ffff */
.L_x_29:
[----:B------:R-:W-:Y:S02]  /*5760*/  MOV R4, UR4 ;  /* 0x0000000400047c02 */ /* 0x000fe40008000f00 */
[----:B------:R-:W-:Y:S02]  /*5770*/  MOV R5, UR4 ;  /* 0x0000000400057c02 */ /* 0x000fe40008000f00 */
[----:B------:R-:W-:-:S07]  /*5780*/  MOV R0, UR5 ;  /* 0x0000000500007c02 */ /* 0x000fce0008000f00 */
.L_x_94:
[----:B-1----:R1:W3:Y:S02]  /*5790*/  SYNCS.PHASECHK.TRANS64.TRYWAIT P0, [R0+URZ+0x28], R5 ;  /* 0x00002805000075a7 */ /* 0x0022e400080011ff */
[----:B---3--:R-:W-:Y:S05]  /*57a0*/  @!P0 NANOSLEEP.SYNCS 0x989680 ;  /* 0x009896800000895d */ /* 0x008fea0003900000 */
[----:B------:R-:W3:Y:S02]  /*57b0*/  @!P0 SYNCS.PHASECHK.TRANS64 P0, [R0+URZ+0x28], R5 ;  /* 0x00002805000085a7 */ /* 0x000ee400080010ff */
[----:B---3--:R-:W-:Y:S05]  /*57c0*/  @!P0 BRA `(.L_x_94) ;  /* 0xfffffffc00f08947 */ /* 0x008fea000383ffff */
[----:B------:R-:W-:Y:S05]  /*57d0*/  BRA `(.L_x_28) ;  /* 0xffffffbc00ec7947 */ /* 0x000fea000383ffff */
.L_x_32:
[----:B------:R-:W-:-:S07]  /*57e0*/  MOV R5, R4 ;  /* 0x0000000400057202 */ /* 0x000fce0000000f00 */
.L_x_95:
[----:B--2---:R2:W3:Y:S02]  /*57f0*/  SYNCS.PHASECHK.TRANS64.TRYWAIT P0, [R3+URZ+0x60], R5 ;  /* 0x00006005030075a7 */ /* 0x0044e400080011ff */
[----:B---3--:R-:W-:Y:S05]  /*5800*/  @!P0 NANOSLEEP.SYNCS 0x989680 ;  /* 0x009896800000895d */ /* 0x008fea0003900000 */
[----:B------:R-:W3:Y:S02]  /*5810*/  @!P0 SYNCS.PHASECHK.TRANS64 P0, [R3+URZ+0x60], R5 ;  /* 0x00006005030085a7 */ /* 0x000ee400080010ff */
[----:B---3--:R-:W-:Y:S05]  /*5820*/  @!P0 BRA `(.L_x_95) ;  /* 0xfffffffc00f08947 */ /* 0x008fea000383ffff */
[----:B------:R-:W-:Y:S05]  /*5830*/  BRA `(.L_x_96) ;  /* 0xffffffc000807947 */ /* 0x000fea000383ffff */
.L_x_34:
[----:B------:R-:W-:Y:S02]  /*5840*/  MOV R2, UR4 ;  /* 0x0000000400027c02 */ /* 0x000fe40008000f00 */
[----:B--2---:R-:W-:Y:S02]  /*5850*/  MOV R3, UR4 ;  /* 0x0000000400037c02 */ /* 0x004fe40008000f00 */
[----:B------:R-:W-:-:S07]  /*5860*/  MOV R0, UR5 ;  /* 0x0000000500007c02 */ /* 0x000fce0008000f00 */
.L_x_97:
[----:B--2---:R2:W3:Y:S02]  /*5870*/  SYNCS.PHASECHK.TRANS64.TRYWAIT P0, [R0+URZ+0x28], R3 ;  /* 0x00002803000075a7 */ /* 0x0044e400080011ff */
[----:B---3--:R-:W-:Y:S05]  /*5880*/  @!P0 NANOSLEEP.SYNCS 0x989680 ;  /* 0x009896800000895d */ /* 0x008fea0003900000 */
[----:B------:R-:W3:Y:S02]  /*5890*/  @!P0 SYNCS.PHASECHK.TRANS64 P0, [R0+URZ+0x28], R3 ;  /* 0x00002803000085a7 */ /* 0x000ee400080010ff */
[----:B---3--:R-:W-:Y:S05]  /*58a0*/  @!P0 BRA `(.L_x_97) ;  /* 0xfffffffc00f08947 */ /* 0x008fea000383ffff */
[----:B------:R-:W-:Y:S05]  /*58b0*/  BRA `(.L_x_98) ;  /* 0xffffffc000f87947 */ /* 0x000fea000383ffff */
.L_x_36:
[----:B------:R-:W-:-:S07]  /*58c0*/  MOV R2, UR12 ;  /* 0x0000000c00027c02 */ /* 0x000fce0008000f00 */
.L_x_99:
[----:B--2---:R2:W3:Y:S02]  /*58d0*/  SYNCS.PHASECHK.TRANS64.TRYWAIT P0, [R2+URZ+0x60], RZ ;  /* 0x000060ff020075a7 */ /* 0x0044e400080011ff */
[----:B---3--:R-:W-:Y:S05]  /*58e0*/  @!P0 NANOSLEEP.SYNCS 0x989680 ;  /* 0x009896800000895d */ /* 0x008fea0003900000 */
[----:B------:R-:W3:Y:S02]  /*58f0*/  @!P0 SYNCS.PHASECHK.TRANS64 P0, [R2+URZ+0x60], RZ ;  /* 0x000060ff020085a7 */ /* 0x000ee400080010ff */
[----:B---3--:R-:W-:Y:S05]  /*5900*/  @!P0 BRA `(.L_x_99) ;  /* 0xfffffffc00f08947 */ /* 0x008fea000383ffff */
[----:B------:R-:W-:Y:S05]  /*5910*/  BRA `(.L_x_100) ;  /* 0xffffffc400187947 */ /* 0x000fea000383ffff */
.L_x_39:
[----:B------:R-:W-:Y:S02]  /*5920*/  MOV R2, UR13 ;  /* 0x0000000d00027c02 */ /* 0x000fe40008000f00 */
[----:B------:R-:W-:Y:S02]  /*5930*/  MOV R3, UR13 ;  /* 0x0000000d00037c02 */ /* 0x000fe40008000f00 */
[----:B------:R-:W-:-:S07]  /*5940*/  MOV R0, UR12 ;  /* 0x0000000c00007c02 */ /* 0x000fce0008000f00 */
.L_x_101:
[----:B-1----:R1:W2:Y:S02]  /*5950*/  SYNCS.PHASECHK.TRANS64.TRYWAIT P0, [R0+URZ+0x58], R3 ;  /* 0x00005803000075a7 */ /* 0x0022a400080011ff */
[----:B--2---:R-:W-:Y:S05]  /*5960*/  @!P0 NANOSLEEP.SYNCS 0x989680 ;  /* 0x009896800000895d */ /* 0x004fea0003900000 */
[----:B------:R-:W2:Y:S02]  /*5970*/  @!P0 SYNCS.PHASECHK.TRANS64 P0, [R0+URZ+0x58], R3 ;  /* 0x00005803000085a7 */ /* 0x000ea400080010ff */
[----:B--2---:R-:W-:Y:S05]  /*5980*/  @!P0 BRA `(.L_x_101) ;  /* 0xfffffffc00f08947 */ /* 0x004fea000383ffff */
[----:B------:R-:W-:Y:S05]  /*5990*/  BRA `(.L_x_38) ;  /* 0xffffffc8006c7947 */ /* 0x000fea000383ffff */
.L_x_42:
[----:B------:R-:W-:Y:S02]  /*59a0*/  MOV R2, UR25 ;  /* 0x0000001900027c02 */ /* 0x000fe40008000f00 */
[----:B------:R-:W-:Y:S02]  /*59b0*/  MOV R3, UR25 ;  /* 0x0000001900037c02 */ /* 0x000fe40008000f00 */
[----:B------:R-:W-:Y:S07]  /*59c0*/  MOV R0, UR13 ;  /* 0x0000000d00007c02 */ /* 0x000fee0008000f00 */
.L_x_102:
[----:B-1----:R1:W2:Y:S02]  /*59d0*/  SYNCS.PHASECHK.TRANS64.TRYWAIT P0, [R0+URZ], R3 ;  /* 0x00000003000075a7 */ /* 0x0022a400080011ff */
[----:B--2---:R-:W-:Y:S05]  /*59e0*/  @!P0 NANOSLEEP.SYNCS 0x989680 ;  /* 0x009896800000895d */ /* 0x004fea0003900000 */
[----:B------:R-:W2:Y:S02]  /*59f0*/  @!P0 SYNCS.PHASECHK.TRANS64 P0, [R0+URZ], R3 ;  /* 0x00000003000085a7 */ /* 0x000ea400080010ff */
[----:B--2---:R-:W-:Y:S05]  /*5a00*/  @!P0 BRA `(.L_x_102) ;  /* 0xfffffffc00f08947 */ /* 0x004fea000383ffff */
[----:B------:R-:W-:Y:S05]  /*5a10*/  BRA `(.L_x_41) ;  /* 0xffffffc800e07947 */ /* 0x000fea000383ffff */
.L_x_45:
[-C--:B------:R-:W-:Y:S02]  /*5a20*/  MOV R6, R3.reuse ;  /* 0x0000000300067202 */ /* 0x080fe40000000f00 */
[----:B------:R-:W-:-:S07]  /*5a30*/  MOV R7, R3 ;  /* 0x0000000300077202 */ /* 0x000fce0000000f00 */
.L_x_103:
[----:B-1----:R1:W2:Y:S02]  /*5a40*/  SYNCS.PHASECHK.TRANS64.TRYWAIT P0, [R2+URZ+0x60], R7 ;  /* 0x00006007020075a7 */ /* 0x0022a400080011ff */
[----:B--2---:R-:W-:Y:S05]  /*5a50*/  @!P0 NANOSLEEP.SYNCS 0x989680 ;  /* 0x009896800000895d */ /* 0x004fea0003900000 */
[----:B------:R-:W2:Y:S02]  /*5a60*/  @!P0 SYNCS.PHASECHK.TRANS64 P0, [R2+URZ+0x60], R7 ;  /* 0x00006007020085a7 */ /* 0x000ea400080010ff */
[----:B--2---:R-:W-:Y:S05]  /*5a70*/  @!P0 BRA `(.L_x_103) ;  /* 0xfffffffc00f08947 */ /* 0x004fea000383ffff */
[----:B------:R-:W-:Y:S05]  /*5a80*/  BRA `(.L_x_104) ;  /* 0xffffffcc00747947 */ /* 0x000fea000383ffff */
.L_x_60:
[----:B------:R-:W-:-:S07]  /*5a90*/  MOV R15, R14 ;  /* 0x0000000e000f7202 */ /* 0x000fce0000000f00 */
.L_x_105:
[----:B-1----:R1:W2:Y:S02]  /*5aa0*/  SYNCS.PHASECHK.TRANS64.TRYWAIT P0, [R3+URZ], R15 ;  /* 0x0000000f030075a7 */ /* 0x0022a400080011ff */
[----:B--2---:R-:W-:Y:S05]  /*5ab0*/  @!P0 NANOSLEEP.SYNCS 0x989680 ;  /* 0x009896800000895d */ /* 0x004fea0003900000 */
[----:B------:R-:W2:Y:S02]  /*5ac0*/  @!P0 SYNCS.PHASECHK.TRANS64 P0, [R3+URZ], R15 ;  /* 0x0000000f030085a7 */ /* 0x000ea400080010ff */
[----:B--2---:R-:W-:Y:S05]  /*5ad0*/  @!P0 BRA `(.L_x_105) ;  /* 0xfffffffc00f08947 */ /* 0x004fea000383ffff */
[----:B------:R-:W-:Y:S05]  /*5ae0*/  BRA `(.L_x_59) ;  /* 0xffffffd400387947 */ /* 0x000fea000383ffff */
.L_x_63:
[----:B------:R-:W-:-:S07]  /*5af0*/  MOV R9, R8 ;  /* 0x0000000800097202 */ /* 0x000fce0000000f00 */
.L_x_106:
[----:B-1----:R1:W2:Y:S02]  /*5b00*/  SYNCS.PHASECHK.TRANS64.TRYWAIT P0, [R3+URZ], R9 ;  /* 0x00000009030075a7 */ /* 0x0022a400080011ff */
[----:B--2---:R-:W-:Y:S05]  /*5b10*/  @!P0 NANOSLEEP.SYNCS 0x989680 ;  /* 0x009896800000895d */ /* 0x004fea0003900000 */
[----:B------:R-:W2:Y:S02]  /*5b20*/  @!P0 SYNCS.PHASECHK.TRANS64 P0, [R3+URZ], R9 ;  /* 0x00000009030085a7 */ /* 0x000ea400080010ff */
[----:B--2---:R-:W-:Y:S05]  /*5b30*/  @!P0 BRA `(.L_x_106) ;  /* 0xfffffffc00f08947 */ /* 0x004fea000383ffff */
[----:B------:R-:W-:Y:S05]  /*5b40*/  BRA `(.L_x_62) ;  /* 0xffffffd400a07947 */ /* 0x000fea000383ffff */
.L_x_64:
[----:B-1----:R1:W2:Y:S02]  /*5b50*/  SYNCS.PHASECHK.TRANS64.TRYWAIT P0, [R87+URZ+0x60], RZ ;  /* 0x000060ff570075a7 */ /* 0x0022a400080011ff */
[----:B--2---:R-:W-:Y:S05]  /*5b60*/  @!P0 NANOSLEEP.SYNCS 0x989680 ;  /* 0x009896800000895d */ /* 0x004fea0003900000 */
[----:B------:R-:W2:Y:S02]  /*5b70*/  @!P0 SYNCS.PHASECHK.TRANS64 P0, [R87+URZ+0x60], RZ ;  /* 0x000060ff570085a7 */ /* 0x000ea400080010ff */
[----:B--2---:R-:W-:Y:S05]  /*5b80*/  @!P0 BRA `(.L_x_64) ;  /* 0xfffffffc00f08947 */ /* 0x004fea000383ffff */
[----:B------:R-:W-:Y:S05]  /*5b90*/  BRA `(.L_x_107) ;  /* 0xffffffd800047947 */ /* 0x000fea000383ffff */
.L_x_66:
[----:B------:R-:W-:-:S07]  /*5ba0*/  MOV R3, R2 ;  /* 0x0000000200037202 */ /* 0x000fce0000000f00 */
.L_x_108:
[----:B-1----:R1:W2:Y:S02]  /*5bb0*/  SYNCS.PHASECHK.TRANS64.TRYWAIT P0, [R87+URZ+0x50], R3 ;  /* 0x00005003570075a7 */ /* 0x0022a400080011ff */
[----:B--2---:R-:W-:Y:S05]  /*5bc0*/  @!P0 NANOSLEEP.SYNCS 0x989680 ;  /* 0x009896800000895d */ /* 0x004fea0003900000 */
[----:B------:R-:W2:Y:S02]  /*5bd0*/  @!P0 SYNCS.PHASECHK.TRANS64 P0, [R87+URZ+0x50], R3 ;  /* 0x00005003570085a7 */ /* 0x000ea400080010ff */
[----:B--2---:R-:W-:Y:S05]  /*5be0*/  @!P0 BRA `(.L_x_108) ;  /* 0xfffffffc00f08947 */ /* 0x004fea000383ffff */
[----:B------:R-:W-:Y:S05]  /*5bf0*/  BRA `(.L_x_109) ;  /* 0xffffffdc00287947 */ /* 0x000fea000383ffff */
.L_x_75:
[----:B------:R-:W-:-:S07]  /*5c00*/  MOV R5, R4 ;  /* 0x0000000400057202 */ /* 0x000fce0000000f00 */
.L_x_110:
[----:B-1----:R1:W2:Y:S02]  /*5c10*/  SYNCS.PHASECHK.TRANS64.TRYWAIT P0, [R3+URZ+0x60], R5 ;  /* 0x00006005030075a7 */ /* 0x0022a400080011ff */
[----:B--2---:R-:W-:Y:S05]  /*5c20*/  @!P0 NANOSLEEP.SYNCS 0x989680 ;  /* 0x009896800000895d */ /* 0x004fea0003900000 */
[----:B------:R-:W2:Y:S02]  /*5c30*/  @!P0 SYNCS.PHASECHK.TRANS64 P0, [R3+URZ+0x60], R5 ;  /* 0x00006005030085a7 */ /* 0x000ea400080010ff */
[----:B--2---:R-:W-:Y:S05]  /*5c40*/  @!P0 BRA `(.L_x_110) ;  /* 0xfffffffc00f08947 */ /* 0x004fea000383ffff */
[----:B------:R-:W-:Y:S05]  /*5c50*/  BRA `(.L_x_111) ;  /* 0xfffffff000a47947 */ /* 0x000fea000383ffff */
.L_x_82:
[----:B--2---:R2:W3:Y:S02]  /*5c60*/  SYNCS.PHASECHK.TRANS64.TRYWAIT P0, [R87+URZ+0x80], RZ ;  /* 0x000080ff570075a7 */ /* 0x0044e400080011ff */
[----:B---3--:R-:W-:Y:S05]  /*5c70*/  @!P0 NANOSLEEP.SYNCS 0x989680 ;  /* 0x009896800000895d */ /* 0x008fea0003900000 */
[----:B------:R-:W3:Y:S02]  /*5c80*/  @!P0 SYNCS.PHASECHK.TRANS64 P0, [R87+URZ+0x80], RZ ;  /* 0x000080ff570085a7 */ /* 0x000ee400080010ff */
[----:B---3--:R-:W-:Y:S05]  /*5c90*/  @!P0 BRA `(.L_x_82) ;  /* 0xfffffffc00f08947 */ /* 0x008fea000383ffff */
[----:B------:R-:W-:Y:S05]  /*5ca0*/  BRA `(.L_x_112) ;  /* 0xfffffff400587947 */ /* 0x000fea000383ffff */
        .weak           $__internal_0_$__cuda_sm10x_tcgen05_guardrail_trap_col_being_dealloced_not_returned_by_alloc
        .type           $__internal_0_$__cuda_sm10x_tcgen05_guardrail_trap_col_being_dealloced_not_returned_by_alloc,@function
        .size           $__internal_0_$__cuda_sm10x_tcgen05_guardrail_trap_col_being_dealloced_not_returned_by_alloc,($__internal_1_$__cuda_sm10x_tcgen05_guardrail_trap_phase_invalid_during_alloc - $__internal_0_$__cuda_sm10x_tcgen05_guardrail_trap_col_being_dealloced_not_returned_by_alloc)
$__internal_0_$__cuda_sm10x_tcgen05_guardrail_trap_col_being_dealloced_not_returned_by_alloc:
[----:B------:R-:W-:Y:S05]  /*5cb0*/  BPT.TRAP 0x1 ;  /* 0x000000040000795c */ /* 0x000fea0000300000 */
[----:B------:R-:W-:-:S04]  /*5cc0*/  HFMA2 R3, -RZ, RZ, 0, 0 ;  /* 0x00000000ff037431 */ /* 0x000fc800000001ff */
[----:B------:R-:W-:Y:S05]  /*5cd0*/  RET.REL.NODEC R2 `(kernel_cutlass_kernel_cudnngrouped_gemmgrouped_gemm_swiglugrouped_gemm_swiglu_quantBlockScaledContiguousGroupedGemmKernel_object_at__TiledMMA_ThrLayoutVMNK21111000_PermutationMNK____MMAAt_0) ;  /* 0xffffffa002c87950 */ /* 0x000fea0003c3ffff */
        .weak           $__internal_1_$__cuda_sm10x_tcgen05_guardrail_trap_phase_invalid_during_alloc
        .type           $__internal_1_$__cuda_sm10x_tcgen05_guardrail_trap_phase_invalid_during_alloc,@function
        .size           $__internal_1_$__cuda_sm10x_tcgen05_guardrail_trap_phase_invalid_during_alloc,($__internal_2_$__cuda_sm10x_tcgen05_guardrail_trap_unallocated_columns_being_dealloced - $__internal_1_$__cuda_sm10x_tcgen05_guardrail_trap_phase_invalid_during_alloc)
$__internal_1_$__cuda_sm10x_tcgen05_guardrail_trap_phase_invalid_during_alloc:
[----:B------:R-:W-:Y:S05]  /*5ce0*/  BPT.TRAP 0x1 ;  /* 0x000000040000795c */ /* 0x000fea0000300000 */
[----:B------:R-:W-:-:S04]  /*5cf0*/  MOV R3, 0x0 ;  /* 0x0000000000037802 */ /* 0x000fc80000000f00 */
[----:B------:R-:W-:Y:S05]  /*5d00*/  RET.REL.NODEC R2 `(kernel_cutlass_kernel_cudnngrouped_gemmgrouped_gemm_swiglugrouped_gemm_swiglu_quantBlockScaledContiguousGroupedGemmKernel_object_at__TiledMMA_ThrLayoutVMNK21111000_PermutationMNK____MMAAt_0) ;  /* 0xffffffa002bc7950 */ /* 0x000fea0003c3ffff */
        .weak           $__internal_2_$__cuda_sm10x_tcgen05_guardrail_trap_unallocated_columns_being_dealloced
        .type           $__internal_2_$__cuda_sm10x_tcgen05_guardrail_trap_unallocated_columns_being_dealloced,@function
        .size           $__internal_2_$__cuda_sm10x_tcgen05_guardrail_trap_unallocated_columns_being_dealloced,(.L_x_116 - $__internal_2_$__cuda_sm10x_tcgen05_guardrail_trap_unallocated_columns_being_dealloced)
$__internal_2_$__cuda_sm10x_tcgen05_guardrail_trap_unallocated_columns_being_dealloced:
[----:B------:R-:W-:Y:S05]  /*5d10*/  BPT.TRAP 0x1 ;  /* 0x000000040000795c */ /* 0x000fea0000300000 */
[----:B------:R-:W-:-:S04]  /*5d20*/  HFMA2 R3, -RZ, RZ, 0, 0 ;  /* 0x00000000ff037431 */ /* 0x000fc800000001ff */
[----:B------:R-:W-:Y:S05]  /*5d30*/  RET.REL.NODEC R2 `(kernel_cutlass_kernel_cudnngrouped_gemmgrouped_gemm_swiglugrouped_gemm_swiglu_quantBlockScaledContiguousGroupedGemmKernel_object_at__TiledMMA_ThrLayoutVMNK21111000_PermutationMNK____MMAAt_0) ;  /* 0xffffffa002b07950 */ /* 0x000fea0003c3ffff */
.L_x_113:
[----:B------:R-:W-:-:S00]  /*5d40*/  BRA `(.L_x_113) ;  /* 0xfffffffc00fc7947 */ /* 0x000fc0000383ffff */
[----:B------:R-:W-:-:S00]  /*5d50*/  NOP ;  /* 0x0000000000007918 */ /* 0x000fc00000000000 */
        /* <DEDUP_REMOVED lines=10> */
.L_x_116:


//--------------------- .nv.shared.kernel_cutlass_kernel_cudnngrouped_gemmgrouped_gemm_swiglugrouped_gemm_swiglu_quantBlockScaledContiguousGroupedGemmKernel_object_at__TiledMMA_ThrLayoutVMNK21111000_PermutationMNK____MMAAt_0 --------------------------
	.section	.nv.shared.kernel_cutlass_kernel_cudnngrouped_gemmgrouped_gemm_swiglugrouped_gemm_swiglu_quantBlockScaledContiguousGroupedGemmKernel_object_at__TiledMMA_ThrLayoutVMNK21111000_PermutationMNK____MMAAt_0,"aw",@nobits
	.sectionflags	@""
	.align	1024
	.zero		1024


//--------------------- .nv.shared.reserved.0     --------------------------
	.section	.nv.shared.reserved.0,"aw",@nobits
	.align	8
	.weak		__nv_reservedSMEM_offset_0_alias
	.size		__nv_reservedSMEM_offset_0_alias, 0, 64
	.other		__nv_reservedSMEM_offset_0_alias,@"STO_CUDA_RESERVED_SHARED STV_DEFAULT"
__nv_reservedSMEM_offset_0_alias:
	.zero		0
.nv.shared.reserved.0:
	.zero		64
	.weak		__nv_reservedSMEM_allocation_phase
	.type		__nv_reservedSMEM_allocation_phase,@object
	.size		__nv_reservedSMEM_allocation_phase,(.L_0 - __nv_reservedSMEM_allocation_phase)
__nv_reservedSMEM_allocation_phase:
	.zero		1
.L_0:
	.zero		7
	.weak		__nv_reservedSMEM_devtool_atexit_pc
	.type		__nv_reservedSMEM_devtool_atexit_pc,@object
	.size		__nv_reservedSMEM_devtool_atexit_pc,(__nv_reservedSMEM_allocation_mask - __nv_reservedSMEM_devtool_atexit_pc)
__nv_reservedSMEM_devtool_atexit_pc:
	.zero		8
	.weak		__nv_reservedSMEM_allocation_mask
	.type		__nv_reservedSMEM_allocation_mask,@object
	.size		__nv_reservedSMEM_allocation_mask,(.L_2 - __nv_reservedSMEM_allocation_mask)
__nv_reservedSMEM_allocation_mask:
	.zero		4
.L_2:
	.zero		4
	.weak		__nv_reservedSMEM_tmem_allocation_pipeline_mbarrier
	.type		__nv_reservedSMEM_tmem_allocation_pipeline_mbarrier,@object
	.size		__nv_reservedSMEM_tmem_allocation_pipeline_mbarrier,(__nv_reservedSMEM_tmem_allocation_pipeline_mbarrier_parity - __nv_reservedSMEM_tmem_allocation_pipeline_mbarrier)
__nv_reservedSMEM_tmem_allocation_pipeline_mbarrier:
	.zero		8
	.weak		__nv_reservedSMEM_tmem_allocation_pipeline_mbarrier_parity
	.type		__nv_reservedSMEM_tmem_allocation_pipeline_mbarrier_parity,@object
	.size		__nv_reservedSMEM_tmem_allocation_pipeline_mbarrier_parity,(.L_4 - __nv_reservedSMEM_tmem_allocation_pipeline_mbarrier_parity)
__nv_reservedSMEM_tmem_allocation_pipeline_mbarrier_parity:
	.zero		4
.L_4:


//--------------------- .nv.constant0.kernel_cutlass_kernel_cudnngrouped_gemmgrouped_gemm_swiglugrouped_gemm_swiglu_quantBlockScaledContiguousGroupedGemmKernel_object_at__TiledMMA_ThrLayoutVMNK21111000_PermutationMNK____MMAAt_0 --------------------------
	.section	.nv.constant0.kernel_cutlass_kernel_cudnngrouped_gemmgrouped_gemm_swiglugrouped_gemm_swiglu_quantBlockScaledContiguousGroupedGemmKernel_object_at__TiledMMA_ThrLayoutVMNK21111000_PermutationMNK____MMAAt_0,"a",@progbits
	.sectionflags	@""
	.align	4
.nv.constant0.kernel_cutlass_kernel_cudnngrouped_gemmgrouped_gemm_swiglugrouped_gemm_swiglu_quantBlockScaledContiguousGroupedGemmKernel_object_at__TiledMMA_ThrLayoutVMNK21111000_PermutationMNK____MMAAt_0:
	.zero		1924


//--------------------- SYMBOLS --------------------------

	.type		.nv.reservedSmem.offset0,@object
	.size		.nv.reservedSmem.offset0,0x4
	.type		.nv.reservedSmem.cap,@object
	.size		.nv.reservedSmem.cap,0x4
